//
// Generated by NVIDIA NVVM Compiler
//
// Compiler Build ID: CL-36424714
// Cuda compilation tools, release 13.0, V13.0.88
// Based on NVVM 20.0.0
//

.version 9.0
.target sm_100
.address_size 64

	// .globl	_Z3mapPfS_
// _ZZ6reducePfS_E4data has been demoted

.visible .entry _Z3mapPfS_(
	.param .u64 .ptr .align 1 _Z3mapPfS__param_0,
	.param .u64 .ptr .align 1 _Z3mapPfS__param_1
)
{
	.reg .b32 	%r<11>;
	.reg .b32 	%f<4>;
	.reg .b64 	%rd<7>;

	ld.param.u64 	%rd1, [_Z3mapPfS__param_0];
	ld.param.u64 	%rd2, [_Z3mapPfS__param_1];
	cvta.to.global.u64 	%rd3, %rd1;
	cvta.to.global.u64 	%rd4, %rd2;
	mov.u32 	%r1, %nctaid.x;
	mov.u32 	%r2, %ntid.x;
	mov.u32 	%r3, %ctaid.x;
	mov.u32 	%r4, %tid.x;
	mov.u32 	%r5, %ctaid.y;
	mov.u32 	%r6, %ntid.y;
	mov.u32 	%r7, %tid.y;
	mad.lo.s32 	%r8, %r5, %r6, %r7;
	ld.global.f32 	%f1, [%rd4];
	mad.lo.s32 	%r9, %r8, %r1, %r3;
	mad.lo.s32 	%r10, %r9, %r2, %r4;
	mul.wide.s32 	%rd5, %r10, 4;
	add.s64 	%rd6, %rd3, %rd5;
	ld.global.f32 	%f2, [%rd6];
	add.f32 	%f3, %f1, %f2;
	st.global.f32 	[%rd6], %f3;
	ret;

}
	// .globl	_Z9transposePfS_
.visible .entry _Z9transposePfS_(
	.param .u64 .ptr .align 1 _Z9transposePfS__param_0,
	.param .u64 .ptr .align 1 _Z9transposePfS__param_1
)
{
	.reg .b32 	%r<15>;
	.reg .b32 	%f<2>;
	.reg .b64 	%rd<9>;

	ld.param.u64 	%rd1, [_Z9transposePfS__param_0];
	ld.param.u64 	%rd2, [_Z9transposePfS__param_1];
	cvta.to.global.u64 	%rd3, %rd1;
	cvta.to.global.u64 	%rd4, %rd2;
	mov.u32 	%r1, %nctaid.x;
	mov.u32 	%r2, %ntid.x;
	mul.lo.s32 	%r3, %r1, %r2;
	mov.u32 	%r4, %nctaid.y;
	mul.lo.s32 	%r5, %r4, %r2;
	mov.u32 	%r6, %ctaid.x;
	mov.u32 	%r7, %tid.x;
	mad.lo.s32 	%r8, %r6, %r2, %r7;
	mov.u32 	%r9, %ctaid.y;
	mov.u32 	%r10, %ntid.y;
	mov.u32 	%r11, %tid.y;
	mad.lo.s32 	%r12, %r9, %r10, %r11;
	mad.lo.s32 	%r13, %r3, %r12, %r8;
	mul.wide.s32 	%rd5, %r13, 4;
	add.s64 	%rd6, %rd4, %rd5;
	ld.global.f32 	%f1, [%rd6];
	mad.lo.s32 	%r14, %r5, %r8, %r12;
	mul.wide.s32 	%rd7, %r14, 4;
	add.s64 	%rd8, %rd3, %rd7;
	st.global.f32 	[%rd8], %f1;
	ret;

}
	// .globl	_Z6gatherPfS_
.visible .entry _Z6gatherPfS_(
	.param .u64 .ptr .align 1 _Z6gatherPfS__param_0,
	.param .u64 .ptr .align 1 _Z6gatherPfS__param_1
)
{
	.reg .pred 	%p<43>;
	.reg .b32 	%r<63>;
	.reg .b32 	%f<40>;
	.reg .b64 	%rd<22>;

	ld.param.u64 	%rd7, [_Z6gatherPfS__param_0];
	ld.param.u64 	%rd8, [_Z6gatherPfS__param_1];
	cvta.to.global.u64 	%rd1, %rd8;
	cvta.to.global.u64 	%rd9, %rd7;
	mov.u32 	%r27, %nctaid.x;
	mov.u32 	%r28, %ntid.x;
	mul.lo.s32 	%r1, %r27, %r28;
	mov.u32 	%r29, %nctaid.y;
	mul.lo.s32 	%r30, %r29, %r28;
	mov.u32 	%r31, %ctaid.x;
	mov.u32 	%r32, %tid.x;
	mad.lo.s32 	%r33, %r31, %r28, %r32;
	mov.u32 	%r34, %ctaid.y;
	mov.u32 	%r35, %ntid.y;
	mov.u32 	%r36, %tid.y;
	mad.lo.s32 	%r37, %r34, %r35, %r36;
	add.s32 	%r4, %r37, -1;
	add.s32 	%r38, %r33, -1;
	mul.lo.s32 	%r39, %r37, %r1;
	add.s32 	%r5, %r39, %r33;
	mul.wide.s32 	%rd10, %r5, 4;
	add.s64 	%rd2, %rd9, %rd10;
	setp.gt.u32 	%p4, %r37, %r30;
	sub.s32 	%r6, %r39, %r1;
	setp.gt.s32 	%p5, %r33, %r1;
	or.b32  	%r40, %r38, %r4;
	setp.lt.s32 	%p6, %r40, 0;
	or.pred  	%p7, %p5, %p6;
	ld.global.f32 	%f32, [%rd2];
	cvt.s64.s32 	%rd11, %r6;
	cvt.s64.s32 	%rd3, %r33;
	add.s64 	%rd12, %rd3, %rd11;
	shl.b64 	%rd13, %rd12, 2;
	add.s64 	%rd4, %rd1, %rd13;
	mov.b32 	%r55, 0;
	or.pred  	%p8, %p7, %p4;
	@%p8 bra 	$L__BB2_2;
	ld.global.f32 	%f20, [%rd4+-4];
	add.f32 	%f32, %f20, %f32;
	st.global.f32 	[%rd2], %f32;
	mov.b32 	%r55, 1;
$L__BB2_2:
	cvt.u32.u64 	%r42, %rd3;
	setp.gt.u32 	%p9, %r37, %r30;
	setp.ge.s32 	%p10, %r42, %r1;
	or.b32  	%r43, %r42, %r4;
	setp.lt.s32 	%p11, %r43, 0;
	or.pred  	%p12, %p10, %p11;
	or.pred  	%p13, %p12, %p9;
	@%p13 bra 	$L__BB2_4;
	add.s32 	%r45, %r42, %r6;
	mul.wide.s32 	%rd14, %r45, 4;
	add.s64 	%rd15, %rd1, %rd14;
	ld.global.f32 	%f21, [%rd15];
	add.f32 	%f32, %f21, %f32;
	st.global.f32 	[%rd2], %f32;
	add.s32 	%r55, %r55, 1;
$L__BB2_4:
	setp.gt.u32 	%p14, %r37, %r30;
	add.s32 	%r10, %r42, 1;
	setp.ge.s32 	%p15, %r10, %r1;
	or.b32  	%r47, %r10, %r4;
	setp.lt.s32 	%p16, %r47, 0;
	or.pred  	%p17, %p15, %p16;
	or.pred  	%p18, %p17, %p14;
	@%p18 bra 	$L__BB2_6;
	ld.global.f32 	%f22, [%rd4+4];
	add.f32 	%f32, %f22, %f32;
	st.global.f32 	[%rd2], %f32;
	add.s32 	%r55, %r55, 1;
$L__BB2_6:
	setp.le.s32 	%p19, %r42, %r1;
	setp.ge.u32 	%p20, %r37, %r30;
	setp.gt.s32 	%p21, %r42, 0;
	and.pred  	%p1, %p19, %p21;
	not.pred 	%p22, %p1;
	add.s64 	%rd5, %rd1, %rd10;
	or.pred  	%p23, %p22, %p20;
	@%p23 bra 	$L__BB2_8;
	ld.global.f32 	%f23, [%rd5+-4];
	add.f32 	%f32, %f23, %f32;
	st.global.f32 	[%rd2], %f32;
	add.s32 	%r55, %r55, 1;
$L__BB2_8:
	setp.ge.u32 	%p24, %r37, %r30;
	setp.lt.s32 	%p25, %r42, %r1;
	setp.gt.s32 	%p26, %r42, -1;
	and.pred  	%p2, %p25, %p26;
	not.pred 	%p27, %p2;
	or.pred  	%p28, %p27, %p24;
	@%p28 bra 	$L__BB2_10;
	ld.global.f32 	%f24, [%rd5];
	add.f32 	%f32, %f24, %f32;
	st.global.f32 	[%rd2], %f32;
	add.s32 	%r55, %r55, 1;
$L__BB2_10:
	setp.ge.u32 	%p29, %r37, %r30;
	setp.lt.s32 	%p30, %r10, %r1;
	setp.gt.s32 	%p31, %r42, -2;
	and.pred  	%p3, %p30, %p31;
	not.pred 	%p32, %p3;
	or.pred  	%p33, %p32, %p29;
	@%p33 bra 	$L__BB2_12;
	ld.global.f32 	%f25, [%rd5+4];
	add.f32 	%f32, %f25, %f32;
	st.global.f32 	[%rd2], %f32;
	add.s32 	%r55, %r55, 1;
$L__BB2_12:
	add.s32 	%r19, %r37, 1;
	setp.ge.u32 	%p34, %r19, %r30;
	shl.b32 	%r51, %r1, 1;
	add.s32 	%r52, %r6, %r51;
	cvt.s64.s32 	%rd17, %r52;
	add.s64 	%rd18, %rd3, %rd17;
	shl.b64 	%rd19, %rd18, 2;
	add.s64 	%rd6, %rd1, %rd19;
	or.pred  	%p36, %p22, %p34;
	@%p36 bra 	$L__BB2_14;
	ld.global.f32 	%f26, [%rd6+-4];
	add.f32 	%f32, %f26, %f32;
	st.global.f32 	[%rd2], %f32;
	add.s32 	%r55, %r55, 1;
$L__BB2_14:
	setp.ge.u32 	%p37, %r19, %r30;
	or.pred  	%p39, %p27, %p37;
	@%p39 bra 	$L__BB2_16;
	add.s32 	%r53, %r5, %r1;
	mul.wide.s32 	%rd20, %r53, 4;
	add.s64 	%rd21, %rd1, %rd20;
	ld.global.f32 	%f27, [%rd21];
	add.f32 	%f32, %f27, %f32;
	st.global.f32 	[%rd2], %f32;
	add.s32 	%r55, %r55, 1;
$L__BB2_16:
	setp.ge.u32 	%p40, %r19, %r30;
	or.pred  	%p42, %p32, %p40;
	@%p42 bra 	$L__BB2_18;
	ld.global.f32 	%f28, [%rd6+4];
	add.f32 	%f32, %f28, %f32;
	add.s32 	%r55, %r55, 1;
$L__BB2_18:
	cvt.rn.f32.u32 	%f29, %r55;
	div.rn.f32 	%f30, %f32, %f29;
	st.global.f32 	[%rd2], %f30;
	ret;

}
	// .globl	_Z7scatterPfS_
.visible .entry _Z7scatterPfS_(
	.param .u64 .ptr .align 1 _Z7scatterPfS__param_0,
	.param .u64 .ptr .align 1 _Z7scatterPfS__param_1
)
{
	.reg .pred 	%p<43>;
	.reg .b32 	%r<63>;
	.reg .b32 	%f<31>;
	.reg .b64 	%rd<26>;

	ld.param.u64 	%rd8, [_Z7scatterPfS__param_0];
	ld.param.u64 	%rd9, [_Z7scatterPfS__param_1];
	cvta.to.global.u64 	%rd10, %rd9;
	cvta.to.global.u64 	%rd1, %rd8;
	mov.u32 	%r28, %nctaid.x;
	mov.u32 	%r29, %ntid.x;
	mul.lo.s32 	%r1, %r28, %r29;
	mov.u32 	%r30, %nctaid.y;
	mul.lo.s32 	%r31, %r30, %r29;
	mov.u32 	%r32, %ctaid.x;
	mov.u32 	%r33, %tid.x;
	mad.lo.s32 	%r34, %r32, %r29, %r33;
	mov.u32 	%r35, %ctaid.y;
	mov.u32 	%r36, %ntid.y;
	mov.u32 	%r37, %tid.y;
	mad.lo.s32 	%r38, %r35, %r36, %r37;
	add.s32 	%r4, %r38, -1;
	add.s32 	%r39, %r34, -1;
	mul.lo.s32 	%r5, %r38, %r1;
	add.s32 	%r6, %r5, %r34;
	mul.wide.s32 	%rd11, %r6, 4;
	add.s64 	%rd2, %rd10, %rd11;
	setp.gt.u32 	%p4, %r38, %r31;
	sub.s32 	%r7, %r5, %r1;
	setp.gt.s32 	%p5, %r34, %r1;
	or.b32  	%r40, %r39, %r4;
	setp.lt.s32 	%p6, %r40, 0;
	or.pred  	%p7, %p5, %p6;
	cvt.s64.s32 	%rd12, %r7;
	cvt.s64.s32 	%rd3, %r34;
	add.s64 	%rd13, %rd3, %rd12;
	shl.b64 	%rd14, %rd13, 2;
	add.s64 	%rd4, %rd1, %rd14;
	mov.b32 	%r55, 0;
	or.pred  	%p8, %p7, %p4;
	@%p8 bra 	$L__BB3_2;
	ld.global.f32 	%f1, [%rd2];
	ld.global.f32 	%f2, [%rd4+-4];
	add.f32 	%f3, %f1, %f2;
	st.global.f32 	[%rd4+-4], %f3;
	mov.b32 	%r55, 1;
$L__BB3_2:
	cvt.u32.u64 	%r42, %rd3;
	setp.gt.u32 	%p9, %r38, %r31;
	setp.ge.s32 	%p10, %r42, %r1;
	or.b32  	%r43, %r42, %r4;
	setp.lt.s32 	%p11, %r43, 0;
	or.pred  	%p12, %p10, %p11;
	or.pred  	%p13, %p12, %p9;
	@%p13 bra 	$L__BB3_4;
	ld.global.f32 	%f4, [%rd2];
	add.s32 	%r45, %r42, %r7;
	mul.wide.s32 	%rd15, %r45, 4;
	add.s64 	%rd16, %rd1, %rd15;
	ld.global.f32 	%f5, [%rd16];
	add.f32 	%f6, %f4, %f5;
	st.global.f32 	[%rd16], %f6;
	add.s32 	%r55, %r55, 1;
$L__BB3_4:
	setp.gt.u32 	%p14, %r38, %r31;
	add.s32 	%r11, %r42, 1;
	setp.ge.s32 	%p15, %r11, %r1;
	or.b32  	%r47, %r11, %r4;
	setp.lt.s32 	%p16, %r47, 0;
	or.pred  	%p17, %p15, %p16;
	or.pred  	%p18, %p17, %p14;
	@%p18 bra 	$L__BB3_6;
	ld.global.f32 	%f7, [%rd2];
	ld.global.f32 	%f8, [%rd4+4];
	add.f32 	%f9, %f7, %f8;
	st.global.f32 	[%rd4+4], %f9;
	add.s32 	%r55, %r55, 1;
$L__BB3_6:
	setp.le.s32 	%p19, %r42, %r1;
	setp.ge.u32 	%p20, %r38, %r31;
	setp.gt.s32 	%p21, %r42, 0;
	and.pred  	%p1, %p19, %p21;
	not.pred 	%p22, %p1;
	cvt.s64.s32 	%rd17, %r5;
	add.s64 	%rd18, %rd3, %rd17;
	shl.b64 	%rd19, %rd18, 2;
	add.s64 	%rd5, %rd1, %rd19;
	or.pred  	%p23, %p22, %p20;
	@%p23 bra 	$L__BB3_8;
	ld.global.f32 	%f10, [%rd2];
	ld.global.f32 	%f11, [%rd5+-4];
	add.f32 	%f12, %f10, %f11;
	st.global.f32 	[%rd5+-4], %f12;
	add.s32 	%r55, %r55, 1;
$L__BB3_8:
	setp.ge.u32 	%p24, %r38, %r31;
	setp.lt.s32 	%p25, %r42, %r1;
	setp.gt.s32 	%p26, %r42, -1;
	and.pred  	%p2, %p25, %p26;
	not.pred 	%p27, %p2;
	add.s64 	%rd6, %rd1, %rd11;
	or.pred  	%p28, %p27, %p24;
	@%p28 bra 	$L__BB3_10;
	ld.global.f32 	%f13, [%rd2];
	ld.global.f32 	%f14, [%rd6];
	add.f32 	%f15, %f13, %f14;
	st.global.f32 	[%rd6], %f15;
	add.s32 	%r55, %r55, 1;
$L__BB3_10:
	setp.ge.u32 	%p29, %r38, %r31;
	setp.lt.s32 	%p30, %r11, %r1;
	setp.gt.s32 	%p31, %r42, -2;
	and.pred  	%p3, %p30, %p31;
	not.pred 	%p32, %p3;
	or.pred  	%p33, %p32, %p29;
	@%p33 bra 	$L__BB3_12;
	ld.global.f32 	%f16, [%rd2];
	ld.global.f32 	%f17, [%rd5+4];
	add.f32 	%f18, %f16, %f17;
	st.global.f32 	[%rd5+4], %f18;
	add.s32 	%r55, %r55, 1;
$L__BB3_12:
	add.s32 	%r20, %r38, 1;
	setp.ge.u32 	%p34, %r20, %r31;
	shl.b32 	%r51, %r1, 1;
	add.s32 	%r52, %r7, %r51;
	cvt.s64.s32 	%rd21, %r52;
	add.s64 	%rd22, %rd3, %rd21;
	shl.b64 	%rd23, %rd22, 2;
	add.s64 	%rd7, %rd1, %rd23;
	or.pred  	%p36, %p22, %p34;
	@%p36 bra 	$L__BB3_14;
	ld.global.f32 	%f19, [%rd2];
	ld.global.f32 	%f20, [%rd7+-4];
	add.f32 	%f21, %f19, %f20;
	st.global.f32 	[%rd7+-4], %f21;
	add.s32 	%r55, %r55, 1;
$L__BB3_14:
	setp.ge.u32 	%p37, %r20, %r31;
	or.pred  	%p39, %p27, %p37;
	@%p39 bra 	$L__BB3_16;
	ld.global.f32 	%f22, [%rd2];
	add.s32 	%r53, %r6, %r1;
	mul.wide.s32 	%rd24, %r53, 4;
	add.s64 	%rd25, %rd1, %rd24;
	ld.global.f32 	%f23, [%rd25];
	add.f32 	%f24, %f22, %f23;
	st.global.f32 	[%rd25], %f24;
	add.s32 	%r55, %r55, 1;
$L__BB3_16:
	setp.ge.u32 	%p40, %r20, %r31;
	or.pred  	%p42, %p32, %p40;
	@%p42 bra 	$L__BB3_18;
	ld.global.f32 	%f25, [%rd2];
	ld.global.f32 	%f26, [%rd7+4];
	add.f32 	%f27, %f25, %f26;
	st.global.f32 	[%rd7+4], %f27;
	add.s32 	%r55, %r55, 1;
$L__BB3_18:
	cvt.rn.f32.u32 	%f28, %r55;
	ld.global.f32 	%f29, [%rd6];
	div.rn.f32 	%f30, %f29, %f28;
	st.global.f32 	[%rd6], %f30;
	ret;

}
	// .globl	_Z7stencilPfS_S_
.visible .entry _Z7stencilPfS_S_(
	.param .u64 .ptr .align 1 _Z7stencilPfS_S__param_0,
	.param .u64 .ptr .align 1 _Z7stencilPfS_S__param_1,
	.param .u64 .ptr .align 1 _Z7stencilPfS_S__param_2
)
{
	.reg .pred 	%p<43>;
	.reg .b32 	%r<35>;
	.reg .b32 	%f<85>;
	.reg .b64 	%rd<28>;

	ld.param.u64 	%rd10, [_Z7stencilPfS_S__param_0];
	ld.param.u64 	%rd11, [_Z7stencilPfS_S__param_1];
	ld.param.u64 	%rd12, [_Z7stencilPfS_S__param_2];
	cvta.to.global.u64 	%rd1, %rd12;
	cvta.to.global.u64 	%rd2, %rd11;
	cvta.to.global.u64 	%rd13, %rd10;
	mov.u32 	%r9, %nctaid.x;
	mov.u32 	%r10, %ntid.x;
	mul.lo.s32 	%r1, %r9, %r10;
	mov.u32 	%r11, %nctaid.y;
	mul.lo.s32 	%r12, %r11, %r10;
	mov.u32 	%r13, %ctaid.x;
	mov.u32 	%r14, %tid.x;
	mad.lo.s32 	%r15, %r13, %r10, %r14;
	mov.u32 	%r16, %ctaid.y;
	mov.u32 	%r17, %ntid.y;
	mov.u32 	%r18, %tid.y;
	mad.lo.s32 	%r19, %r16, %r17, %r18;
	add.s32 	%r4, %r19, -1;
	add.s32 	%r20, %r15, -1;
	mul.lo.s32 	%r21, %r19, %r1;
	add.s32 	%r5, %r21, %r15;
	mul.wide.s32 	%rd14, %r5, 4;
	add.s64 	%rd3, %rd13, %rd14;
	setp.gt.u32 	%p4, %r19, %r12;
	sub.s32 	%r6, %r21, %r1;
	setp.gt.s32 	%p5, %r15, %r1;
	or.b32  	%r22, %r20, %r4;
	setp.lt.s32 	%p6, %r22, 0;
	or.pred  	%p7, %p5, %p6;
	ld.global.f32 	%f69, [%rd3];
	cvt.s64.s32 	%rd15, %r6;
	cvt.s64.s32 	%rd4, %r15;
	add.s64 	%rd16, %rd4, %rd15;
	shl.b64 	%rd17, %rd16, 2;
	add.s64 	%rd5, %rd2, %rd17;
	mov.f32 	%f70, 0f00000000;
	or.pred  	%p8, %p7, %p4;
	@%p8 bra 	$L__BB4_2;
	ld.global.f32 	%f39, [%rd5+-4];
	ld.global.f32 	%f40, [%rd1];
	fma.rn.f32 	%f69, %f39, %f40, %f69;
	st.global.f32 	[%rd3], %f69;
	ld.global.f32 	%f41, [%rd1];
	add.f32 	%f70, %f41, 0f00000000;
$L__BB4_2:
	cvt.u32.u64 	%r23, %rd4;
	setp.gt.u32 	%p9, %r19, %r12;
	setp.ge.s32 	%p10, %r23, %r1;
	or.b32  	%r24, %r23, %r4;
	setp.lt.s32 	%p11, %r24, 0;
	or.pred  	%p12, %p10, %p11;
	or.pred  	%p13, %p12, %p9;
	@%p13 bra 	$L__BB4_4;
	add.s32 	%r26, %r23, %r6;
	mul.wide.s32 	%rd18, %r26, 4;
	add.s64 	%rd19, %rd2, %rd18;
	ld.global.f32 	%f42, [%rd19];
	ld.global.f32 	%f43, [%rd1+4];
	fma.rn.f32 	%f69, %f42, %f43, %f69;
	st.global.f32 	[%rd3], %f69;
	ld.global.f32 	%f44, [%rd1+4];
	add.f32 	%f70, %f70, %f44;
$L__BB4_4:
	setp.gt.u32 	%p14, %r19, %r12;
	add.s32 	%r7, %r23, 1;
	setp.ge.s32 	%p15, %r7, %r1;
	or.b32  	%r28, %r7, %r4;
	setp.lt.s32 	%p16, %r28, 0;
	or.pred  	%p17, %p15, %p16;
	or.pred  	%p18, %p17, %p14;
	@%p18 bra 	$L__BB4_6;
	ld.global.f32 	%f45, [%rd5+4];
	ld.global.f32 	%f46, [%rd1+8];
	fma.rn.f32 	%f69, %f45, %f46, %f69;
	st.global.f32 	[%rd3], %f69;
	ld.global.f32 	%f47, [%rd1+8];
	add.f32 	%f70, %f70, %f47;
$L__BB4_6:
	setp.le.s32 	%p19, %r23, %r1;
	setp.ge.u32 	%p20, %r19, %r12;
	setp.gt.s32 	%p21, %r23, 0;
	and.pred  	%p1, %p19, %p21;
	not.pred 	%p22, %p1;
	add.s64 	%rd6, %rd2, %rd14;
	mul.wide.s32 	%rd21, %r1, 4;
	add.s64 	%rd7, %rd1, %rd21;
	or.pred  	%p23, %p22, %p20;
	@%p23 bra 	$L__BB4_8;
	ld.global.f32 	%f48, [%rd6+-4];
	ld.global.f32 	%f49, [%rd7];
	fma.rn.f32 	%f69, %f48, %f49, %f69;
	st.global.f32 	[%rd3], %f69;
	ld.global.f32 	%f50, [%rd7];
	add.f32 	%f70, %f70, %f50;
$L__BB4_8:
	setp.ge.u32 	%p24, %r19, %r12;
	setp.lt.s32 	%p25, %r23, %r1;
	setp.gt.s32 	%p26, %r23, -1;
	and.pred  	%p2, %p25, %p26;
	not.pred 	%p27, %p2;
	or.pred  	%p28, %p27, %p24;
	@%p28 bra 	$L__BB4_10;
	ld.global.f32 	%f51, [%rd6];
	ld.global.f32 	%f52, [%rd7+4];
	fma.rn.f32 	%f69, %f51, %f52, %f69;
	st.global.f32 	[%rd3], %f69;
	ld.global.f32 	%f53, [%rd7+4];
	add.f32 	%f70, %f70, %f53;
$L__BB4_10:
	setp.ge.u32 	%p29, %r19, %r12;
	setp.lt.s32 	%p30, %r7, %r1;
	setp.gt.s32 	%p31, %r23, -2;
	and.pred  	%p3, %p30, %p31;
	not.pred 	%p32, %p3;
	or.pred  	%p33, %p32, %p29;
	@%p33 bra 	$L__BB4_12;
	ld.global.f32 	%f54, [%rd6+4];
	ld.global.f32 	%f55, [%rd7+8];
	fma.rn.f32 	%f69, %f54, %f55, %f69;
	st.global.f32 	[%rd3], %f69;
	ld.global.f32 	%f56, [%rd7+8];
	add.f32 	%f70, %f70, %f56;
$L__BB4_12:
	add.s32 	%r8, %r19, 1;
	setp.ge.u32 	%p34, %r8, %r12;
	shl.b32 	%r32, %r1, 1;
	add.s32 	%r33, %r6, %r32;
	cvt.s64.s32 	%rd22, %r33;
	add.s64 	%rd23, %rd4, %rd22;
	shl.b64 	%rd24, %rd23, 2;
	add.s64 	%rd8, %rd2, %rd24;
	add.s64 	%rd9, %rd7, %rd21;
	or.pred  	%p36, %p22, %p34;
	@%p36 bra 	$L__BB4_14;
	ld.global.f32 	%f57, [%rd8+-4];
	ld.global.f32 	%f58, [%rd9];
	fma.rn.f32 	%f69, %f57, %f58, %f69;
	st.global.f32 	[%rd3], %f69;
	ld.global.f32 	%f59, [%rd9];
	add.f32 	%f70, %f70, %f59;
$L__BB4_14:
	setp.ge.u32 	%p37, %r8, %r12;
	or.pred  	%p39, %p27, %p37;
	@%p39 bra 	$L__BB4_16;
	add.s32 	%r34, %r5, %r1;
	mul.wide.s32 	%rd26, %r34, 4;
	add.s64 	%rd27, %rd2, %rd26;
	ld.global.f32 	%f60, [%rd27];
	ld.global.f32 	%f61, [%rd9+4];
	fma.rn.f32 	%f69, %f60, %f61, %f69;
	st.global.f32 	[%rd3], %f69;
	ld.global.f32 	%f62, [%rd9+4];
	add.f32 	%f70, %f70, %f62;
$L__BB4_16:
	setp.ge.u32 	%p40, %r8, %r12;
	or.pred  	%p42, %p32, %p40;
	@%p42 bra 	$L__BB4_18;
	ld.global.f32 	%f63, [%rd8+4];
	ld.global.f32 	%f64, [%rd9+8];
	fma.rn.f32 	%f69, %f63, %f64, %f69;
	st.global.f32 	[%rd3], %f69;
	ld.global.f32 	%f65, [%rd9+8];
	add.f32 	%f70, %f70, %f65;
$L__BB4_18:
	div.rn.f32 	%f66, %f69, %f70;
	st.global.f32 	[%rd3], %f66;
	ret;

}
	// .globl	_Z6reducePfS_
.visible .entry _Z6reducePfS_(
	.param .u64 .ptr .align 1 _Z6reducePfS__param_0,
	.param .u64 .ptr .align 1 _Z6reducePfS__param_1
)
{
	.reg .pred 	%p<2>;
	.reg .b32 	%r<28>;
	.reg .b32 	%f<11>;
	.reg .b64 	%rd<9>;
	// demoted variable
	.shared .align 4 .b8 _ZZ6reducePfS_E4data[16];
	ld.param.u64 	%rd1, [_Z6reducePfS__param_0];
	ld.param.u64 	%rd2, [_Z6reducePfS__param_1];
	cvta.to.global.u64 	%rd3, %rd2;
	mov.u32 	%r4, %nctaid.x;
	mov.u32 	%r5, %ntid.x;
	mul.lo.s32 	%r1, %r4, %r5;
	mov.u32 	%r6, %ctaid.x;
	mul.lo.s32 	%r2, %r6, %r5;
	mov.u32 	%r7, %tid.x;
	add.s32 	%r8, %r2, %r7;
	mov.u32 	%r9, %ctaid.y;
	mov.u32 	%r10, %ntid.y;
	mul.lo.s32 	%r3, %r9, %r10;
	mov.u32 	%r11, %tid.y;
	add.s32 	%r12, %r3, %r11;
	mad.lo.s32 	%r13, %r12, %r1, %r8;
	mul.wide.s32 	%rd4, %r13, 4;
	add.s64 	%rd5, %rd3, %rd4;
	ld.global.f32 	%f1, [%rd5];
	shl.b32 	%r14, %r11, 3;
	mov.u32 	%r15, _ZZ6reducePfS_E4data;
	add.s32 	%r16, %r15, %r14;
	shl.b32 	%r17, %r7, 2;
	add.s32 	%r18, %r16, %r17;
	st.shared.f32 	[%r18], %f1;
	or.b32  	%r19, %r11, %r7;
	setp.ne.s32 	%p1, %r19, 0;
	@%p1 bra 	$L__BB5_2;
	cvta.to.global.u64 	%rd6, %rd1;
	shr.u32 	%r20, %r3, 1;
	shr.u32 	%r21, %r1, 31;
	add.s32 	%r22, %r1, %r21;
	shr.s32 	%r23, %r22, 1;
	shr.u32 	%r24, %r2, 31;
	add.s32 	%r25, %r2, %r24;
	shr.s32 	%r26, %r25, 1;
	mad.lo.s32 	%r27, %r20, %r23, %r26;
	mul.wide.s32 	%rd7, %r27, 4;
	add.s64 	%rd8, %rd6, %rd7;
	ld.global.f32 	%f2, [%rd8];
	ld.shared.f32 	%f3, [_ZZ6reducePfS_E4data];
	add.f32 	%f4, %f3, %f2;
	ld.shared.f32 	%f5, [_ZZ6reducePfS_E4data+4];
	add.f32 	%f6, %f5, %f4;
	ld.shared.f32 	%f7, [_ZZ6reducePfS_E4data+8];
	add.f32 	%f8, %f7, %f6;
	ld.shared.f32 	%f9, [_ZZ6reducePfS_E4data+12];
	add.f32 	%f10, %f9, %f8;
	st.global.f32 	[%rd8], %f10;
$L__BB5_2:
	ret;

}
	// .globl	_Z12hills_steelePfS_i
.visible .entry _Z12hills_steelePfS_i(
	.param .u64 .ptr .align 1 _Z12hills_steelePfS_i_param_0,
	.param .u64 .ptr .align 1 _Z12hills_steelePfS_i_param_1,
	.param .u32 _Z12hills_steelePfS_i_param_2
)
{
	.reg .pred 	%p<2>;
	.reg .b32 	%r<13>;
	.reg .b32 	%f<5>;
	.reg .b64 	%rd<13>;

	ld.param.u64 	%rd3, [_Z12hills_steelePfS_i_param_0];
	ld.param.u64 	%rd4, [_Z12hills_steelePfS_i_param_1];
	ld.param.u32 	%r2, [_Z12hills_steelePfS_i_param_2];
	cvta.to.global.u64 	%rd1, %rd3;
	cvta.to.global.u64 	%rd2, %rd4;
	mov.u32 	%r3, %nctaid.x;
	mov.u32 	%r4, %ntid.x;
	mov.u32 	%r5, %ctaid.x;
	mov.u32 	%r6, %tid.x;
	mov.u32 	%r7, %ctaid.y;
	mov.u32 	%r8, %ntid.y;
	mov.u32 	%r9, %tid.y;
	mad.lo.s32 	%r10, %r7, %r8, %r9;
	mad.lo.s32 	%r11, %r10, %r3, %r5;
	mad.lo.s32 	%r1, %r11, %r4, %r6;
	setp.ge.s32 	%p1, %r1, %r2;
	@%p1 bra 	$L__BB6_2;
	mul.wide.s32 	%rd10, %r1, 4;
	add.s64 	%rd11, %rd2, %rd10;
	ld.global.f32 	%f4, [%rd11];
	add.s64 	%rd12, %rd1, %rd10;
	st.global.f32 	[%rd12], %f4;
	bra.uni 	$L__BB6_3;
$L__BB6_2:
	mul.wide.s32 	%rd5, %r1, 4;
	add.s64 	%rd6, %rd2, %rd5;
	ld.global.f32 	%f1, [%rd6];
	sub.s32 	%r12, %r1, %r2;
	mul.wide.s32 	%rd7, %r12, 4;
	add.s64 	%rd8, %rd2, %rd7;
	ld.global.f32 	%f2, [%rd8];
	add.f32 	%f3, %f1, %f2;
	add.s64 	%rd9, %rd1, %rd5;
	st.global.f32 	[%rd9], %f3;
$L__BB6_3:
	ret;

}
	// .globl	_Z8blellochPfS_i
.visible .entry _Z8blellochPfS_i(
	.param .u64 .ptr .align 1 _Z8blellochPfS_i_param_0,
	.param .u64 .ptr .align 1 _Z8blellochPfS_i_param_1,
	.param .u32 _Z8blellochPfS_i_param_2
)
{
	.reg .pred 	%p<2>;
	.reg .b32 	%r<18>;
	.reg .b32 	%f<5>;
	.reg .b64 	%rd<13>;

	ld.param.u64 	%rd3, [_Z8blellochPfS_i_param_0];
	ld.param.u64 	%rd4, [_Z8blellochPfS_i_param_1];
	ld.param.u32 	%r2, [_Z8blellochPfS_i_param_2];
	cvta.to.global.u64 	%rd1, %rd3;
	cvta.to.global.u64 	%rd2, %rd4;
	mov.u32 	%r3, %nctaid.x;
	mov.u32 	%r4, %ntid.x;
	mov.u32 	%r5, %ctaid.x;
	mov.u32 	%r6, %tid.x;
	mov.u32 	%r7, %ctaid.y;
	mov.u32 	%r8, %ntid.y;
	mov.u32 	%r9, %tid.y;
	mad.lo.s32 	%r10, %r7, %r8, %r9;
	mad.lo.s32 	%r11, %r10, %r3, %r5;
	mad.lo.s32 	%r1, %r11, %r4, %r6;
	rem.s32 	%r12, %r1, %r2;
	add.s32 	%r13, %r2, -1;
	setp.ne.s32 	%p1, %r12, %r13;
	@%p1 bra 	$L__BB7_2;
	mul.wide.s32 	%rd8, %r1, 4;
	add.s64 	%rd9, %rd2, %rd8;
	ld.global.f32 	%f2, [%rd9];
	shr.u32 	%r14, %r2, 31;
	add.s32 	%r15, %r2, %r14;
	shr.s32 	%r16, %r15, 1;
	neg.s32 	%r17, %r16;
	mul.wide.s32 	%rd10, %r17, 4;
	add.s64 	%rd11, %rd9, %rd10;
	ld.global.f32 	%f3, [%rd11];
	add.f32 	%f4, %f2, %f3;
	add.s64 	%rd12, %rd1, %rd8;
	st.global.f32 	[%rd12], %f4;
	bra.uni 	$L__BB7_3;
$L__BB7_2:
	mul.wide.s32 	%rd5, %r1, 4;
	add.s64 	%rd6, %rd2, %rd5;
	ld.global.f32 	%f1, [%rd6];
	add.s64 	%rd7, %rd1, %rd5;
	st.global.f32 	[%rd7], %f1;
$L__BB7_3:
	ret;

}
	// .globl	_Z13blelloch_postPfS_i
.visible .entry _Z13blelloch_postPfS_i(
	.param .u64 .ptr .align 1 _Z13blelloch_postPfS_i_param_0,
	.param .u64 .ptr .align 1 _Z13blelloch_postPfS_i_param_1,
	.param .u32 _Z13blelloch_postPfS_i_param_2
)
{
	.reg .pred 	%p<2>;
	.reg .b32 	%r<18>;
	.reg .b32 	%f<5>;
	.reg .b64 	%rd<11>;

	ld.param.u64 	%rd1, [_Z13blelloch_postPfS_i_param_0];
	ld.param.u64 	%rd2, [_Z13blelloch_postPfS_i_param_1];
	ld.param.u32 	%r2, [_Z13blelloch_postPfS_i_param_2];
	mov.u32 	%r3, %nctaid.x;
	mov.u32 	%r4, %ntid.x;
	mov.u32 	%r5, %ctaid.x;
	mov.u32 	%r6, %tid.x;
	mov.u32 	%r7, %ctaid.y;
	mov.u32 	%r8, %ntid.y;
	mov.u32 	%r9, %tid.y;
	mad.lo.s32 	%r10, %r7, %r8, %r9;
	mad.lo.s32 	%r11, %r10, %r3, %r5;
	mad.lo.s32 	%r1, %r11, %r4, %r6;
	rem.s32 	%r12, %r1, %r2;
	add.s32 	%r13, %r2, -1;
	setp.ne.s32 	%p1, %r12, %r13;
	@%p1 bra 	$L__BB8_2;
	cvta.to.global.u64 	%rd3, %rd2;
	cvta.to.global.u64 	%rd4, %rd1;
	mul.wide.s32 	%rd5, %r1, 4;
	add.s64 	%rd6, %rd3, %rd5;
	ld.global.f32 	%f1, [%rd6];
	shr.u32 	%r14, %r2, 31;
	add.s32 	%r15, %r2, %r14;
	shr.s32 	%r16, %r15, 1;
	neg.s32 	%r17, %r16;
	mul.wide.s32 	%rd7, %r17, 4;
	add.s64 	%rd8, %rd6, %rd7;
	ld.global.f32 	%f2, [%rd8];
	add.f32 	%f3, %f1, %f2;
	add.s64 	%rd9, %rd4, %rd5;
	st.global.f32 	[%rd9], %f3;
	ld.global.f32 	%f4, [%rd6];
	add.s64 	%rd10, %rd9, %rd7;
	st.global.f32 	[%rd10], %f4;
$L__BB8_2:
	ret;

}
	// .globl	_Z7mapBitsPjS_jj
.visible .entry _Z7mapBitsPjS_jj(
	.param .u64 .ptr .align 1 _Z7mapBitsPjS_jj_param_0,
	.param .u64 .ptr .align 1 _Z7mapBitsPjS_jj_param_1,
	.param .u32 _Z7mapBitsPjS_jj_param_2,
	.param .u32 _Z7mapBitsPjS_jj_param_3
)
{
	.reg .pred 	%p<2>;
	.reg .b32 	%r<10>;
	.reg .b64 	%rd<11>;

	ld.param.u64 	%rd2, [_Z7mapBitsPjS_jj_param_0];
	ld.param.u64 	%rd3, [_Z7mapBitsPjS_jj_param_1];
	ld.param.u32 	%r3, [_Z7mapBitsPjS_jj_param_2];
	ld.param.u32 	%r2, [_Z7mapBitsPjS_jj_param_3];
	cvta.to.global.u64 	%rd1, %rd2;
	cvta.to.global.u64 	%rd4, %rd3;
	mov.u32 	%r4, %ntid.x;
	mov.u32 	%r5, %ctaid.x;
	mov.u32 	%r6, %tid.x;
	mad.lo.s32 	%r1, %r4, %r5, %r6;
	mul.wide.s32 	%rd5, %r1, 4;
	add.s64 	%rd6, %rd4, %rd5;
	ld.global.u32 	%r7, [%rd6];
	and.b32  	%r8, %r7, %r3;
	setp.eq.s32 	%p1, %r8, 0;
	@%p1 bra 	$L__BB9_2;
	add.s64 	%rd8, %rd1, %rd5;
	st.global.u32 	[%rd8], %r2;
	bra.uni 	$L__BB9_3;
$L__BB9_2:
	add.s64 	%rd10, %rd1, %rd5;
	mov.b32 	%r9, 0;
	st.global.u32 	[%rd10], %r9;
$L__BB9_3:
	ret;

}
	// .globl	_Z10mapBitsRevPjS_jj
.visible .entry _Z10mapBitsRevPjS_jj(
	.param .u64 .ptr .align 1 _Z10mapBitsRevPjS_jj_param_0,
	.param .u64 .ptr .align 1 _Z10mapBitsRevPjS_jj_param_1,
	.param .u32 _Z10mapBitsRevPjS_jj_param_2,
	.param .u32 _Z10mapBitsRevPjS_jj_param_3
)
{
	.reg .pred 	%p<2>;
	.reg .b32 	%r<10>;
	.reg .b64 	%rd<8>;

	ld.param.u64 	%rd1, [_Z10mapBitsRevPjS_jj_param_0];
	ld.param.u64 	%rd2, [_Z10mapBitsRevPjS_jj_param_1];
	ld.param.u32 	%r1, [_Z10mapBitsRevPjS_jj_param_2];
	ld.param.u32 	%r2, [_Z10mapBitsRevPjS_jj_param_3];
	cvta.to.global.u64 	%rd3, %rd2;
	mov.u32 	%r3, %ntid.x;
	mov.u32 	%r4, %ctaid.x;
	mov.u32 	%r5, %tid.x;
	mad.lo.s32 	%r6, %r3, %r4, %r5;
	mul.wide.s32 	%rd4, %r6, 4;
	add.s64 	%rd5, %rd3, %rd4;
	ld.global.u32 	%r7, [%rd5];
	and.b32  	%r8, %r7, %r1;
	setp.eq.s32 	%p1, %r8, 0;
	selp.b32 	%r9, %r2, 0, %p1;
	cvta.to.global.u64 	%rd6, %rd1;
	add.s64 	%rd7, %rd6, %rd4;
	st.global.u32 	[%rd7], %r9;
	ret;

}
	// .globl	_Z7sumScanPjS_i
.visible .entry _Z7sumScanPjS_i(
	.param .u64 .ptr .align 1 _Z7sumScanPjS_i_param_0,
	.param .u64 .ptr .align 1 _Z7sumScanPjS_i_param_1,
	.param .u32 _Z7sumScanPjS_i_param_2
)
{
	.reg .pred 	%p<2>;
	.reg .b32 	%r<11>;
	.reg .b64 	%rd<13>;

	ld.param.u64 	%rd3, [_Z7sumScanPjS_i_param_0];
	ld.param.u64 	%rd4, [_Z7sumScanPjS_i_param_1];
	ld.param.u32 	%r2, [_Z7sumScanPjS_i_param_2];
	cvta.to.global.u64 	%rd1, %rd3;
	cvta.to.global.u64 	%rd2, %rd4;
	mov.u32 	%r3, %ntid.x;
	mov.u32 	%r4, %ctaid.x;
	mov.u32 	%r5, %tid.x;
	mad.lo.s32 	%r1, %r3, %r4, %r5;
	setp.ge.s32 	%p1, %r1, %r2;
	@%p1 bra 	$L__BB11_2;
	mul.wide.s32 	%rd10, %r1, 4;
	add.s64 	%rd11, %rd2, %rd10;
	ld.global.u32 	%r10, [%rd11];
	add.s64 	%rd12, %rd1, %rd10;
	st.global.u32 	[%rd12], %r10;
	bra.uni 	$L__BB11_3;
$L__BB11_2:
	mul.wide.s32 	%rd5, %r1, 4;
	add.s64 	%rd6, %rd2, %rd5;
	ld.global.u32 	%r6, [%rd6];
	sub.s32 	%r7, %r1, %r2;
	mul.wide.s32 	%rd7, %r7, 4;
	add.s64 	%rd8, %rd2, %rd7;
	ld.global.u32 	%r8, [%rd8];
	add.s32 	%r9, %r8, %r6;
	add.s64 	%rd9, %rd1, %rd5;
	st.global.u32 	[%rd9], %r9;
$L__BB11_3:
	ret;

}
	// .globl	_Z8blellochPjS_i
.visible .entry _Z8blellochPjS_i(
	.param .u64 .ptr .align 1 _Z8blellochPjS_i_param_0,
	.param .u64 .ptr .align 1 _Z8blellochPjS_i_param_1,
	.param .u32 _Z8blellochPjS_i_param_2
)
{
	.reg .pred 	%p<2>;
	.reg .b32 	%r<16>;
	.reg .b64 	%rd<13>;

	ld.param.u64 	%rd3, [_Z8blellochPjS_i_param_0];
	ld.param.u64 	%rd4, [_Z8blellochPjS_i_param_1];
	ld.param.u32 	%r2, [_Z8blellochPjS_i_param_2];
	cvta.to.global.u64 	%rd1, %rd3;
	cvta.to.global.u64 	%rd2, %rd4;
	mov.u32 	%r3, %ntid.x;
	mov.u32 	%r4, %ctaid.x;
	mov.u32 	%r5, %tid.x;
	mad.lo.s32 	%r1, %r3, %r4, %r5;
	rem.s32 	%r6, %r1, %r2;
	add.s32 	%r7, %r2, -1;
	setp.ne.s32 	%p1, %r6, %r7;
	@%p1 bra 	$L__BB12_2;
	mul.wide.s32 	%rd8, %r1, 4;
	add.s64 	%rd9, %rd2, %rd8;
	ld.global.u32 	%r9, [%rd9];
	shr.u32 	%r10, %r2, 31;
	add.s32 	%r11, %r2, %r10;
	shr.s32 	%r12, %r11, 1;
	neg.s32 	%r13, %r12;
	mul.wide.s32 	%rd10, %r13, 4;
	add.s64 	%rd11, %rd9, %rd10;
	ld.global.u32 	%r14, [%rd11];
	add.s32 	%r15, %r14, %r9;
	add.s64 	%rd12, %rd1, %rd8;
	st.global.u32 	[%rd12], %r15;
	bra.uni 	$L__BB12_3;
$L__BB12_2:
	mul.wide.s32 	%rd5, %r1, 4;
	add.s64 	%rd6, %rd2, %rd5;
	ld.global.u32 	%r8, [%rd6];
	add.s64 	%rd7, %rd1, %rd5;
	st.global.u32 	[%rd7], %r8;
$L__BB12_3:
	ret;

}
	// .globl	_Z12blellochPostPjS_i
.visible .entry _Z12blellochPostPjS_i(
	.param .u64 .ptr .align 1 _Z12blellochPostPjS_i_param_0,
	.param .u64 .ptr .align 1 _Z12blellochPostPjS_i_param_1,
	.param .u32 _Z12blellochPostPjS_i_param_2
)
{
	.reg .pred 	%p<2>;
	.reg .b32 	%r<16>;
	.reg .b64 	%rd<11>;

	ld.param.u64 	%rd1, [_Z12blellochPostPjS_i_param_0];
	ld.param.u64 	%rd2, [_Z12blellochPostPjS_i_param_1];
	ld.param.u32 	%r2, [_Z12blellochPostPjS_i_param_2];
	mov.u32 	%r3, %ntid.x;
	mov.u32 	%r4, %ctaid.x;
	mov.u32 	%r5, %tid.x;
	mad.lo.s32 	%r1, %r3, %r4, %r5;
	rem.s32 	%r6, %r1, %r2;
	add.s32 	%r7, %r2, -1;
	setp.ne.s32 	%p1, %r6, %r7;
	@%p1 bra 	$L__BB13_2;
	cvta.to.global.u64 	%rd3, %rd2;
	cvta.to.global.u64 	%rd4, %rd1;
	mul.wide.s32 	%rd5, %r1, 4;
	add.s64 	%rd6, %rd3, %rd5;
	ld.global.u32 	%r8, [%rd6];
	shr.u32 	%r9, %r2, 31;
	add.s32 	%r10, %r2, %r9;
	shr.s32 	%r11, %r10, 1;
	neg.s32 	%r12, %r11;
	mul.wide.s32 	%rd7, %r12, 4;
	add.s64 	%rd8, %rd6, %rd7;
	ld.global.u32 	%r13, [%rd8];
	add.s32 	%r14, %r13, %r8;
	add.s64 	%rd9, %rd4, %rd5;
	st.global.u32 	[%rd9], %r14;
	ld.global.u32 	%r15, [%rd6];
	add.s64 	%rd10, %rd9, %rd7;
	st.global.u32 	[%rd10], %r15;
$L__BB13_2:
	ret;

}
	// .globl	_Z9getOffsetPjS_S_S_
.visible .entry _Z9getOffsetPjS_S_S_(
	.param .u64 .ptr .align 1 _Z9getOffsetPjS_S_S__param_0,
	.param .u64 .ptr .align 1 _Z9getOffsetPjS_S_S__param_1,
	.param .u64 .ptr .align 1 _Z9getOffsetPjS_S_S__param_2,
	.param .u64 .ptr .align 1 _Z9getOffsetPjS_S_S__param_3
)
{
	.reg .pred 	%p<2>;
	.reg .b32 	%r<10>;
	.reg .b64 	%rd<17>;

	ld.param.u64 	%rd1, [_Z9getOffsetPjS_S_S__param_0];
	ld.param.u64 	%rd2, [_Z9getOffsetPjS_S_S__param_1];
	ld.param.u64 	%rd3, [_Z9getOffsetPjS_S_S__param_2];
	ld.param.u64 	%rd4, [_Z9getOffsetPjS_S_S__param_3];
	cvta.to.global.u64 	%rd5, %rd4;
	mov.u32 	%r5, %ntid.x;
	mov.u32 	%r6, %ctaid.x;
	mov.u32 	%r7, %tid.x;
	mad.lo.s32 	%r1, %r5, %r6, %r7;
	mul.wide.s32 	%rd6, %r1, 4;
	add.s64 	%rd7, %rd5, %rd6;
	ld.global.u32 	%r8, [%rd7];
	setp.ne.s32 	%p1, %r8, 1;
	@%p1 bra 	$L__BB14_2;
	cvta.to.global.u64 	%rd11, %rd3;
	add.s64 	%rd13, %rd11, %rd6;
	ld.global.u32 	%r9, [%rd13];
	bra.uni 	$L__BB14_3;
$L__BB14_2:
	cvta.to.global.u64 	%rd8, %rd2;
	add.s64 	%rd10, %rd8, %rd6;
	ld.global.u32 	%r9, [%rd10];
$L__BB14_3:
	cvta.to.global.u64 	%rd14, %rd1;
	add.s64 	%rd16, %rd14, %rd6;
	st.global.u32 	[%rd16], %r9;
	ret;

}
	// .globl	_Z13getNewIndicesPjS_S_
.visible .entry _Z13getNewIndicesPjS_S_(
	.param .u64 .ptr .align 1 _Z13getNewIndicesPjS_S__param_0,
	.param .u64 .ptr .align 1 _Z13getNewIndicesPjS_S__param_1,
	.param .u64 .ptr .align 1 _Z13getNewIndicesPjS_S__param_2
)
{
	.reg .b32 	%r<8>;
	.reg .b64 	%rd<11>;

	ld.param.u64 	%rd1, [_Z13getNewIndicesPjS_S__param_0];
	ld.param.u64 	%rd2, [_Z13getNewIndicesPjS_S__param_1];
	ld.param.u64 	%rd3, [_Z13getNewIndicesPjS_S__param_2];
	cvta.to.global.u64 	%rd4, %rd1;
	cvta.to.global.u64 	%rd5, %rd3;
	cvta.to.global.u64 	%rd6, %rd2;
	mov.u32 	%r1, %ntid.x;
	mov.u32 	%r2, %ctaid.x;
	mov.u32 	%r3, %tid.x;
	mad.lo.s32 	%r4, %r1, %r2, %r3;
	mul.wide.s32 	%rd7, %r4, 4;
	add.s64 	%rd8, %rd6, %rd7;
	ld.global.u32 	%r5, [%rd8];
	add.s64 	%rd9, %rd5, %rd7;
	ld.global.u32 	%r6, [%rd9];
	add.s32 	%r7, %r6, %r5;
	add.s64 	%rd10, %rd4, %rd7;
	st.global.u32 	[%rd10], %r7;
	ret;

}


// ===== COMPILED SASS (sm_100) =====

	.target	sm_100

	.elftype	@"ET_EXEC"


//--------------------- .note.nv.tkinfo           --------------------------
	.section	.note.nv.tkinfo,"",@"SHT_NOTE"
	.sectionflags	@"SHF_NOTE_NV_TKINFO"
	.tkinfo
        /*0018*/ 	.word	0x00000002
        /*0030*/ 	.string	""
        /*0030*/ 	.string	"ptxas"
        /*0030*/ 	.string	"Cuda compilation tools, release 13.0, V13.0.88"
        /*0030*/ 	.string	"Build cuda_13.0.r13.0/compiler.36424714_0"
        /*0030*/ 	.string	"-arch sm_100 -m 64 "



//--------------------- .note.nv.cuinfo           --------------------------
	.section	.note.nv.cuinfo,"",@"SHT_NOTE"
	.sectionflags	@"SHF_NOTE_NV_CUINFO"
        /*0018*/ 	.short	0x0002
        /*001a*/ 	.short	0x0064
        /*001c*/ 	.short	0x0082
	.zero		2


//--------------------- .nv.info                  --------------------------
	.section	.nv.info,"",@"SHT_CUDA_INFO"
	.align	4


	//----- nvinfo : EIATTR_REGCOUNT
	.align		4
        /*0000*/ 	.byte	0x04, 0x2f
        /*0002*/ 	.short	(.L_1 - .L_0)
	.align		4
.L_0:
        /*0004*/ 	.word	index@(_Z3mapPfS_)
        /*0008*/ 	.word	0x0000000e


	//----- nvinfo : EIATTR_FRAME_SIZE
	.align		4
.L_1:
        /*000c*/ 	.byte	0x04, 0x11
        /*000e*/ 	.short	(.L_3 - .L_2)
	.align		4
.L_2:
        /*0010*/ 	.word	index@(_Z3mapPfS_)
        /*0014*/ 	.word	0x00000000


	//----- nvinfo : EIATTR_REGCOUNT
	.align		4
.L_3:
        /*0018*/ 	.byte	0x04, 0x2f
        /*001a*/ 	.short	(.L_5 - .L_4)
	.align		4
.L_4:
        /*001c*/ 	.word	index@(_Z9transposePfS_)
        /*0020*/ 	.word	0x0000000a


	//----- nvinfo : EIATTR_FRAME_SIZE
	.align		4
.L_5:
        /*0024*/ 	.byte	0x04, 0x11
        /*0026*/ 	.short	(.L_7 - .L_6)
	.align		4
.L_6:
        /*0028*/ 	.word	index@(_Z9transposePfS_)
        /*002c*/ 	.word	0x00000000


	//----- nvinfo : EIATTR_REGCOUNT
	.align		4
.L_7:
        /*0030*/ 	.byte	0x04, 0x2f
        /*0032*/ 	.short	(.L_9 - .L_8)
	.align		4
.L_8:
        /*0034*/ 	.word	index@(_Z6gatherPfS_)
        /*0038*/ 	.word	0x00000018


	//----- nvinfo : EIATTR_FRAME_SIZE
	.align		4
.L_9:
        /*003c*/ 	.byte	0x04, 0x11
        /*003e*/ 	.short	(.L_11 - .L_10)
	.align		4
.L_10:
        /*0040*/ 	.word	index@($__internal_2_$__cuda_sm3x_div_rn_noftz_f32_slowpath)
        /*0044*/ 	.word	0x00000000


	//----- nvinfo : EIATTR_FRAME_SIZE
	.align		4
.L_11:
        /*0048*/ 	.byte	0x04, 0x11
        /*004a*/ 	.short	(.L_13 - .L_12)
	.align		4
.L_12:
        /*004c*/ 	.word	index@(_Z6gatherPfS_)
        /*0050*/ 	.word	0x00000000


	//----- nvinfo : EIATTR_REGCOUNT
	.align		4
.L_13:
        /*0054*/ 	.byte	0x04, 0x2f
        /*0056*/ 	.short	(.L_15 - .L_14)
	.align		4
.L_14:
        /*0058*/ 	.word	index@(_Z7scatterPfS_)
        /*005c*/ 	.word	0x0000001a


	//----- nvinfo : EIATTR_FRAME_SIZE
	.align		4
.L_15:
        /*0060*/ 	.byte	0x04, 0x11
        /*0062*/ 	.short	(.L_17 - .L_16)
	.align		4
.L_16:
        /*0064*/ 	.word	index@($__internal_1_$__cuda_sm3x_div_rn_noftz_f32_slowpath)
        /*0068*/ 	.word	0x00000000


	//----- nvinfo : EIATTR_FRAME_SIZE
	.align		4
.L_17:
        /*006c*/ 	.byte	0x04, 0x11
        /*006e*/ 	.short	(.L_19 - .L_18)
	.align		4
.L_18:
        /*0070*/ 	.word	index@(_Z7scatterPfS_)
        /*0074*/ 	.word	0x00000000


	//----- nvinfo : EIATTR_REGCOUNT
	.align		4
.L_19:
        /*0078*/ 	.byte	0x04, 0x2f
        /*007a*/ 	.short	(.L_21 - .L_20)
	.align		4
.L_20:
        /*007c*/ 	.word	index@(_Z7stencilPfS_S_)
        /*0080*/ 	.word	0x0000001d


	//----- nvinfo : EIATTR_FRAME_SIZE
	.align		4
.L_21:
        /*0084*/ 	.byte	0x04, 0x11
        /*0086*/ 	.short	(.L_23 - .L_22)
	.align		4
.L_22:
        /*0088*/ 	.word	index@($__internal_0_$__cuda_sm3x_div_rn_noftz_f32_slowpath)
        /*008c*/ 	.word	0x00000000


	//----- nvinfo : EIATTR_FRAME_SIZE
	.align		4
.L_23:
        /*0090*/ 	.byte	0x04, 0x11
        /*0092*/ 	.short	(.L_25 - .L_24)
	.align		4
.L_24:
        /*0094*/ 	.word	index@(_Z7stencilPfS_S_)
        /*0098*/ 	.word	0x00000000


	//----- nvinfo : EIATTR_REGCOUNT
	.align		4
.L_25:
        /*009c*/ 	.byte	0x04, 0x2f
        /*009e*/ 	.short	(.L_27 - .L_26)
	.align		4
.L_26:
        /*00a0*/ 	.word	index@(_Z6reducePfS_)
        /*00a4*/ 	.word	0x0000000e


	//----- nvinfo : EIATTR_FRAME_SIZE
	.align		4
.L_27:
        /*00a8*/ 	.byte	0x04, 0x11
        /*00aa*/ 	.short	(.L_29 - .L_28)
	.align		4
.L_28:
        /*00ac*/ 	.word	index@(_Z6reducePfS_)
        /*00b0*/ 	.word	0x00000000


	//----- nvinfo : EIATTR_REGCOUNT
	.align		4
.L_29:
        /*00b4*/ 	.byte	0x04, 0x2f
        /*00b6*/ 	.short	(.L_31 - .L_30)
	.align		4
.L_30:
        /*00b8*/ 	.word	index@(_Z12hills_steelePfS_i)
        /*00bc*/ 	.word	0x0000000c


	//----- nvinfo : EIATTR_FRAME_SIZE
	.align		4
.L_31:
        /*00c0*/ 	.byte	0x04, 0x11
        /*00c2*/ 	.short	(.L_33 - .L_32)
	.align		4
.L_32:
        /*00c4*/ 	.word	index@(_Z12hills_steelePfS_i)
        /*00c8*/ 	.word	0x00000000


	//----- nvinfo : EIATTR_REGCOUNT
	.align		4
.L_33:
        /*00cc*/ 	.byte	0x04, 0x2f
        /*00ce*/ 	.short	(.L_35 - .L_34)
	.align		4
.L_34:
        /*00d0*/ 	.word	index@(_Z8blellochPfS_i)
        /*00d4*/ 	.word	0x0000000e


	//----- nvinfo : EIATTR_FRAME_SIZE
	.align		4
.L_35:
        /*00d8*/ 	.byte	0x04, 0x11
        /*00da*/ 	.short	(.L_37 - .L_36)
	.align		4
.L_36:
        /*00dc*/ 	.word	index@(_Z8blellochPfS_i)
        /*00e0*/ 	.word	0x00000000


	//----- nvinfo : EIATTR_REGCOUNT
	.align		4
.L_37:
        /*00e4*/ 	.byte	0x04, 0x2f
        /*00e6*/ 	.short	(.L_39 - .L_38)
	.align		4
.L_38:
        /*00e8*/ 	.word	index@(_Z13blelloch_postPfS_i)
        /*00ec*/ 	.word	0x00000012


	//----- nvinfo : EIATTR_FRAME_SIZE
	.align		4
.L_39:
        /*00f0*/ 	.byte	0x04, 0x11
        /*00f2*/ 	.short	(.L_41 - .L_40)
	.align		4
.L_40:
        /*00f4*/ 	.word	index@(_Z13blelloch_postPfS_i)
        /*00f8*/ 	.word	0x00000000


	//----- nvinfo : EIATTR_REGCOUNT
	.align		4
.L_41:
        /*00fc*/ 	.byte	0x04, 0x2f
        /*00fe*/ 	.short	(.L_43 - .L_42)
	.align		4
.L_42:
        /*0100*/ 	.word	index@(_Z7mapBitsPjS_jj)
        /*0104*/ 	.word	0x0000000c


	//----- nvinfo : EIATTR_FRAME_SIZE
	.align		4
.L_43:
        /*0108*/ 	.byte	0x04, 0x11
        /*010a*/ 	.short	(.L_45 - .L_44)
	.align		4
.L_44:
        /*010c*/ 	.word	index@(_Z7mapBitsPjS_jj)
        /*0110*/ 	.word	0x00000000


	//----- nvinfo : EIATTR_REGCOUNT
	.align		4
.L_45:
        /*0114*/ 	.byte	0x04, 0x2f
        /*0116*/ 	.short	(.L_47 - .L_46)
	.align		4
.L_46:
        /*0118*/ 	.word	index@(_Z10mapBitsRevPjS_jj)
        /*011c*/ 	.word	0x0000000c


	//----- nvinfo : EIATTR_FRAME_SIZE
	.align		4
.L_47:
        /*0120*/ 	.byte	0x04, 0x11
        /*0122*/ 	.short	(.L_49 - .L_48)
	.align		4
.L_48:
        /*0124*/ 	.word	index@(_Z10mapBitsRevPjS_jj)
        /*0128*/ 	.word	0x00000000


	//----- nvinfo : EIATTR_REGCOUNT
	.align		4
.L_49:
        /*012c*/ 	.byte	0x04, 0x2f
        /*012e*/ 	.short	(.L_51 - .L_50)
	.align		4
.L_50:
        /*0130*/ 	.word	index@(_Z7sumScanPjS_i)
        /*0134*/ 	.word	0x0000000c


	//----- nvinfo : EIATTR_FRAME_SIZE
	.align		4
.L_51:
        /*0138*/ 	.byte	0x04, 0x11
        /*013a*/ 	.short	(.L_53 - .L_52)
	.align		4
.L_52:
        /*013c*/ 	.word	index@(_Z7sumScanPjS_i)
        /*0140*/ 	.word	0x00000000


	//----- nvinfo : EIATTR_REGCOUNT
	.align		4
.L_53:
        /*0144*/ 	.byte	0x04, 0x2f
        /*0146*/ 	.short	(.L_55 - .L_54)
	.align		4
.L_54:
        /*0148*/ 	.word	index@(_Z8blellochPjS_i)
        /*014c*/ 	.word	0x0000000c


	//----- nvinfo : EIATTR_FRAME_SIZE
	.align		4
.L_55:
        /*0150*/ 	.byte	0x04, 0x11
        /*0152*/ 	.short	(.L_57 - .L_56)
	.align		4
.L_56:
        /*0154*/ 	.word	index@(_Z8blellochPjS_i)
        /*0158*/ 	.word	0x00000000


	//----- nvinfo : EIATTR_REGCOUNT
	.align		4
.L_57:
        /*015c*/ 	.byte	0x04, 0x2f
        /*015e*/ 	.short	(.L_59 - .L_58)
	.align		4
.L_58:
        /*0160*/ 	.word	index@(_Z12blellochPostPjS_i)
        /*0164*/ 	.word	0x00000012


	//----- nvinfo : EIATTR_FRAME_SIZE
	.align		4
.L_59:
        /*0168*/ 	.byte	0x04, 0x11
        /*016a*/ 	.short	(.L_61 - .L_60)
	.align		4
.L_60:
        /*016c*/ 	.word	index@(_Z12blellochPostPjS_i)
        /*0170*/ 	.word	0x00000000


	//----- nvinfo : EIATTR_REGCOUNT
	.align		4
.L_61:
        /*0174*/ 	.byte	0x04, 0x2f
        /*0176*/ 	.short	(.L_63 - .L_62)
	.align		4
.L_62:
        /*0178*/ 	.word	index@(_Z9getOffsetPjS_S_S_)
        /*017c*/ 	.word	0x00000010


	//----- nvinfo : EIATTR_FRAME_SIZE
	.align		4
.L_63:
        /*0180*/ 	.byte	0x04, 0x11
        /*0182*/ 	.short	(.L_65 - .L_64)
	.align		4
.L_64:
        /*0184*/ 	.word	index@(_Z9getOffsetPjS_S_S_)
        /*0188*/ 	.word	0x00000000


	//----- nvinfo : EIATTR_REGCOUNT
	.align		4
.L_65:
        /*018c*/ 	.byte	0x04, 0x2f
        /*018e*/ 	.short	(.L_67 - .L_66)
	.align		4
.L_66:
        /*0190*/ 	.word	index@(_Z13getNewIndicesPjS_S_)
        /*0194*/ 	.word	0x0000000c


	//----- nvinfo : EIATTR_FRAME_SIZE
	.align		4
.L_67:
        /*0198*/ 	.byte	0x04, 0x11
        /*019a*/ 	.short	(.L_69 - .L_68)
	.align		4
.L_68:
        /*019c*/ 	.word	index@(_Z13getNewIndicesPjS_S_)
        /*01a0*/ 	.word	0x00000000


	//----- nvinfo : EIATTR_MIN_STACK_SIZE
	.align		4
.L_69:
        /*01a4*/ 	.byte	0x04, 0x12
        /*01a6*/ 	.short	(.L_71 - .L_70)
	.align		4
.L_70:
        /*01a8*/ 	.word	index@(_Z13getNewIndicesPjS_S_)
        /*01ac*/ 	.word	0x00000000


	//----- nvinfo : EIATTR_MIN_STACK_SIZE
	.align		4
.L_71:
        /*01b0*/ 	.byte	0x04, 0x12
        /*01b2*/ 	.short	(.L_73 - .L_72)
	.align		4
.L_72:
        /*01b4*/ 	.word	index@(_Z9getOffsetPjS_S_S_)
        /*01b8*/ 	.word	0x00000000


	//----- nvinfo : EIATTR_MIN_STACK_SIZE
	.align		4
.L_73:
        /*01bc*/ 	.byte	0x04, 0x12
        /*01be*/ 	.short	(.L_75 - .L_74)
	.align		4
.L_74:
        /*01c0*/ 	.word	index@(_Z12blellochPostPjS_i)
        /*01c4*/ 	.word	0x00000000


	//----- nvinfo : EIATTR_MIN_STACK_SIZE
	.align		4
.L_75:
        /*01c8*/ 	.byte	0x04, 0x12
        /*01ca*/ 	.short	(.L_77 - .L_76)
	.align		4
.L_76:
        /*01cc*/ 	.word	index@(_Z8blellochPjS_i)
        /*01d0*/ 	.word	0x00000000


	//----- nvinfo : EIATTR_MIN_STACK_SIZE
	.align		4
.L_77:
        /*01d4*/ 	.byte	0x04, 0x12
        /*01d6*/ 	.short	(.L_79 - .L_78)
	.align		4
.L_78:
        /*01d8*/ 	.word	index@(_Z7sumScanPjS_i)
        /*01dc*/ 	.word	0x00000000


	//----- nvinfo : EIATTR_MIN_STACK_SIZE
	.align		4
.L_79:
        /*01e0*/ 	.byte	0x04, 0x12
        /*01e2*/ 	.short	(.L_81 - .L_80)
	.align		4
.L_80:
        /*01e4*/ 	.word	index@(_Z10mapBitsRevPjS_jj)
        /*01e8*/ 	.word	0x00000000


	//----- nvinfo : EIATTR_MIN_STACK_SIZE
	.align		4
.L_81:
        /*01ec*/ 	.byte	0x04, 0x12
        /*01ee*/ 	.short	(.L_83 - .L_82)
	.align		4
.L_82:
        /*01f0*/ 	.word	index@(_Z7mapBitsPjS_jj)
        /*01f4*/ 	.word	0x00000000


	//----- nvinfo : EIATTR_MIN_STACK_SIZE
	.align		4
.L_83:
        /*01f8*/ 	.byte	0x04, 0x12
        /*01fa*/ 	.short	(.L_85 - .L_84)
	.align		4
.L_84:
        /*01fc*/ 	.word	index@(_Z13blelloch_postPfS_i)
        /*0200*/ 	.word	0x00000000


	//----- nvinfo : EIATTR_MIN_STACK_SIZE
	.align		4
.L_85:
        /*0204*/ 	.byte	0x04, 0x12
        /*0206*/ 	.short	(.L_87 - .L_86)
	.align		4
.L_86:
        /*0208*/ 	.word	index@(_Z8blellochPfS_i)
        /*020c*/ 	.word	0x00000000


	//----- nvinfo : EIATTR_MIN_STACK_SIZE
	.align		4
.L_87:
        /*0210*/ 	.byte	0x04, 0x12
        /*0212*/ 	.short	(.L_89 - .L_88)
	.align		4
.L_88:
        /*0214*/ 	.word	index@(_Z12hills_steelePfS_i)
        /*0218*/ 	.word	0x00000000


	//----- nvinfo : EIATTR_MIN_STACK_SIZE
	.align		4
.L_89:
        /*021c*/ 	.byte	0x04, 0x12
        /*021e*/ 	.short	(.L_91 - .L_90)
	.align		4
.L_90:
        /*0220*/ 	.word	index@(_Z6reducePfS_)
        /*0224*/ 	.word	0x00000000


	//----- nvinfo : EIATTR_MIN_STACK_SIZE
	.align		4
.L_91:
        /*0228*/ 	.byte	0x04, 0x12
        /*022a*/ 	.short	(.L_93 - .L_92)
	.align		4
.L_92:
        /*022c*/ 	.word	index@(_Z7stencilPfS_S_)
        /*0230*/ 	.word	0x00000000


	//----- nvinfo : EIATTR_MIN_STACK_SIZE
	.align		4
.L_93:
        /*0234*/ 	.byte	0x04, 0x12
        /*0236*/ 	.short	(.L_95 - .L_94)
	.align		4
.L_94:
        /*0238*/ 	.word	index@(_Z7scatterPfS_)
        /*023c*/ 	.word	0x00000000


	//----- nvinfo : EIATTR_MIN_STACK_SIZE
	.align		4
.L_95:
        /*0240*/ 	.byte	0x04, 0x12
        /*0242*/ 	.short	(.L_97 - .L_96)
	.align		4
.L_96:
        /*0244*/ 	.word	index@(_Z6gatherPfS_)
        /*0248*/ 	.word	0x00000000


	//----- nvinfo : EIATTR_MIN_STACK_SIZE
	.align		4
.L_97:
        /*024c*/ 	.byte	0x04, 0x12
        /*024e*/ 	.short	(.L_99 - .L_98)
	.align		4
.L_98:
        /*0250*/ 	.word	index@(_Z9transposePfS_)
        /*0254*/ 	.word	0x00000000


	//----- nvinfo : EIATTR_MIN_STACK_SIZE
	.align		4
.L_99:
        /*0258*/ 	.byte	0x04, 0x12
        /*025a*/ 	.short	(.L_101 - .L_100)
	.align		4
.L_100:
        /*025c*/ 	.word	index@(_Z3mapPfS_)
        /*0260*/ 	.word	0x00000000
.L_101:


//--------------------- .nv.compat                --------------------------
	.section	.nv.compat,"",@"SHT_CUDA_COMPAT_INFO"
	.align	4
        /*0000*/ 	.byte	0x02, 0x09, 0x00, 0x00, 0x02, 0x02, 0x01, 0x00, 0x02, 0x05, 0x05, 0x00, 0x03, 0x07, 0x01, 0x01
        /*0010*/ 	.byte	0x02, 0x03, 0x00, 0x00, 0x02, 0x06, 0x01, 0x00, 0x04, 0x0b, 0x08, 0x00, 0x01, 0x00, 0x00, 0x00
        /*0020*/ 	.byte	0x00, 0x00, 0x00, 0x00


//--------------------- .nv.info._Z13getNewIndicesPjS_S_ --------------------------
	.section	.nv.info._Z13getNewIndicesPjS_S_,"",@"SHT_CUDA_INFO"
	.sectionflags	@""
	.align	4


	//----- nvinfo : EIATTR_CUDA_API_VERSION
	.align		4
        /*0000*/ 	.byte	0x04, 0x37
        /*0002*/ 	.short	(.L_103 - .L_102)
.L_102:
        /*0004*/ 	.word	0x00000082


	//----- nvinfo : EIATTR_KPARAM_INFO
	.align		4
.L_103:
        /*0008*/ 	.byte	0x04, 0x17
        /*000a*/ 	.short	(.L_105 - .L_104)
.L_104:
        /*000c*/ 	.word	0x00000000
        /*0010*/ 	.short	0x0002
        /*0012*/ 	.short	0x0010
        /*0014*/ 	.byte	0x00, 0xf5, 0x21, 0x00


	//----- nvinfo : EIATTR_KPARAM_INFO
	.align		4
.L_105:
        /*0018*/ 	.byte	0x04, 0x17
        /*001a*/ 	.short	(.L_107 - .L_106)
.L_106:
        /*001c*/ 	.word	0x00000000
        /*0020*/ 	.short	0x0001
        /*0022*/ 	.short	0x0008
        /*0024*/ 	.byte	0x00, 0xf5, 0x21, 0x00


	//----- nvinfo : EIATTR_KPARAM_INFO
	.align		4
.L_107:
        /*0028*/ 	.byte	0x04, 0x17
        /*002a*/ 	.short	(.L_109 - .L_108)
.L_108:
        /*002c*/ 	.word	0x00000000
        /*0030*/ 	.short	0x0000
        /*0032*/ 	.short	0x0000
        /*0034*/ 	.byte	0x00, 0xf5, 0x21, 0x00


	//----- nvinfo : EIATTR_SPARSE_MMA_MASK
	.align		4
.L_109:
        /*0038*/ 	.byte	0x03, 0x50
        /*003a*/ 	.short	0x0000


	//----- nvinfo : EIATTR_MAXREG_COUNT
	.align		4
        /*003c*/ 	.byte	0x03, 0x1b
        /*003e*/ 	.short	0x00ff


	//----- nvinfo : EIATTR_MERCURY_ISA_VERSION
	.align		4
        /*0040*/ 	.byte	0x03, 0x5f
        /*0042*/ 	.short	0x0101


	//----- nvinfo : EIATTR_VRC_CTA_INIT_COUNT
	.align		4
        /*0044*/ 	.byte	0x02, 0x4a
	.zero		1
	.zero		1


	//----- nvinfo : EIATTR_EXIT_INSTR_OFFSETS
	.align		4
        /*0048*/ 	.byte	0x04, 0x1c
        /*004a*/ 	.short	(.L_111 - .L_110)


	//   ....[0]....
.L_110:
        /*004c*/ 	.word	0x00000100


	//----- nvinfo : EIATTR_CBANK_PARAM_SIZE
	.align		4
.L_111:
        /*0050*/ 	.byte	0x03, 0x19
        /*0052*/ 	.short	0x0018


	//----- nvinfo : EIATTR_PARAM_CBANK
	.align		4
        /*0054*/ 	.byte	0x04, 0x0a
        /*0056*/ 	.short	(.L_113 - .L_112)
	.align		4
.L_112:
        /*0058*/ 	.word	index@(.nv.constant0._Z13getNewIndicesPjS_S_)
        /*005c*/ 	.short	0x0380
        /*005e*/ 	.short	0x0018


	//----- nvinfo : EIATTR_SW_WAR
	.align		4
.L_113:
        /*0060*/ 	.byte	0x04, 0x36
        /*0062*/ 	.short	(.L_115 - .L_114)
.L_114:
        /*0064*/ 	.word	0x00000008
.L_115:


//--------------------- .nv.info._Z9getOffsetPjS_S_S_ --------------------------
	.section	.nv.info._Z9getOffsetPjS_S_S_,"",@"SHT_CUDA_INFO"
	.sectionflags	@""
	.align	4


	//----- nvinfo : EIATTR_CUDA_API_VERSION
	.align		4
        /*0000*/ 	.byte	0x04, 0x37
        /*0002*/ 	.short	(.L_117 - .L_116)
.L_116:
        /*0004*/ 	.word	0x00000082


	//----- nvinfo : EIATTR_KPARAM_INFO
	.align		4
.L_117:
        /*0008*/ 	.byte	0x04, 0x17
        /*000a*/ 	.short	(.L_119 - .L_118)
.L_118:
        /*000c*/ 	.word	0x00000000
        /*0010*/ 	.short	0x0003
        /*0012*/ 	.short	0x0018
        /*0014*/ 	.byte	0x00, 0xf5, 0x21, 0x00


	//----- nvinfo : EIATTR_KPARAM_INFO
	.align		4
.L_119:
        /*0018*/ 	.byte	0x04, 0x17
        /*001a*/ 	.short	(.L_121 - .L_120)
.L_120:
        /*001c*/ 	.word	0x00000000
        /*0020*/ 	.short	0x0002
        /*0022*/ 	.short	0x0010
        /*0024*/ 	.byte	0x00, 0xf5, 0x21, 0x00


	//----- nvinfo : EIATTR_KPARAM_INFO
	.align		4
.L_121:
        /*0028*/ 	.byte	0x04, 0x17
        /*002a*/ 	.short	(.L_123 - .L_122)
.L_122:
        /*002c*/ 	.word	0x00000000
        /*0030*/ 	.short	0x0001
        /*0032*/ 	.short	0x0008
        /*0034*/ 	.byte	0x00, 0xf5, 0x21, 0x00


	//----- nvinfo : EIATTR_KPARAM_INFO
	.align		4
.L_123:
        /*0038*/ 	.byte	0x04, 0x17
        /*003a*/ 	.short	(.L_125 - .L_124)
.L_124:
        /*003c*/ 	.word	0x00000000
        /*0040*/ 	.short	0x0000
        /*0042*/ 	.short	0x0000
        /*0044*/ 	.byte	0x00, 0xf5, 0x21, 0x00


	//----- nvinfo : EIATTR_SPARSE_MMA_MASK
	.align		4
.L_125:
        /*0048*/ 	.byte	0x03, 0x50
        /*004a*/ 	.short	0x0000


	//----- nvinfo : EIATTR_MAXREG_COUNT
	.align		4
        /*004c*/ 	.byte	0x03, 0x1b
        /*004e*/ 	.short	0x00ff


	//----- nvinfo : EIATTR_MERCURY_ISA_VERSION
	.align		4
        /*0050*/ 	.byte	0x03, 0x5f
        /*0052*/ 	.short	0x0101


	//----- nvinfo : EIATTR_VRC_CTA_INIT_COUNT
	.align		4
        /*0054*/ 	.byte	0x02, 0x4a
	.zero		1
	.zero		1


	//----- nvinfo : EIATTR_EXIT_INSTR_OFFSETS
	.align		4
        /*0058*/ 	.byte	0x04, 0x1c
        /*005a*/ 	.short	(.L_127 - .L_126)


	//   ....[0]....
.L_126:
        /*005c*/ 	.word	0x00000130


	//----- nvinfo : EIATTR_CBANK_PARAM_SIZE
	.align		4
.L_127:
        /*0060*/ 	.byte	0x03, 0x19
        /*0062*/ 	.short	0x0020


	//----- nvinfo : EIATTR_PARAM_CBANK
	.align		4
        /*0064*/ 	.byte	0x04, 0x0a
        /*0066*/ 	.short	(.L_129 - .L_128)
	.align		4
.L_128:
        /*0068*/ 	.word	index@(.nv.constant0._Z9getOffsetPjS_S_S_)
        /*006c*/ 	.short	0x0380
        /*006e*/ 	.short	0x0020


	//----- nvinfo : EIATTR_SW_WAR
	.align		4
.L_129:
        /*0070*/ 	.byte	0x04, 0x36
        /*0072*/ 	.short	(.L_131 - .L_130)
.L_130:
        /*0074*/ 	.word	0x00000008
.L_131:


//--------------------- .nv.info._Z12blellochPostPjS_i --------------------------
	.section	.nv.info._Z12blellochPostPjS_i,"",@"SHT_CUDA_INFO"
	.sectionflags	@""
	.align	4


	//----- nvinfo : EIATTR_CUDA_API_VERSION
	.align		4
        /*0000*/ 	.byte	0x04, 0x37
        /*0002*/ 	.short	(.L_133 - .L_132)
.L_132:
        /*0004*/ 	.word	0x00000082


	//----- nvinfo : EIATTR_KPARAM_INFO
	.align		4
.L_133:
        /*0008*/ 	.byte	0x04, 0x17
        /*000a*/ 	.short	(.L_135 - .L_134)
.L_134:
        /*000c*/ 	.word	0x00000000
        /*0010*/ 	.short	0x0002
        /*0012*/ 	.short	0x0010
        /*0014*/ 	.byte	0x00, 0xf0, 0x11, 0x00


	//----- nvinfo : EIATTR_KPARAM_INFO
	.align		4
.L_135:
        /*0018*/ 	.byte	0x04, 0x17
        /*001a*/ 	.short	(.L_137 - .L_136)
.L_136:
        /*001c*/ 	.word	0x00000000
        /*0020*/ 	.short	0x0001
        /*0022*/ 	.short	0x0008
        /*0024*/ 	.byte	0x00, 0xf5, 0x21, 0x00


	//----- nvinfo : EIATTR_KPARAM_INFO
	.align		4
.L_137:
        /*0028*/ 	.byte	0x04, 0x17
        /*002a*/ 	.short	(.L_139 - .L_138)
.L_138:
        /*002c*/ 	.word	0x00000000
        /*0030*/ 	.short	0x0000
        /*0032*/ 	.short	0x0000
        /*0034*/ 	.byte	0x00, 0xf5, 0x21, 0x00


	//----- nvinfo : EIATTR_SPARSE_MMA_MASK
	.align		4
.L_139:
        /*0038*/ 	.byte	0x03, 0x50
        /*003a*/ 	.short	0x0000


	//----- nvinfo : EIATTR_MAXREG_COUNT
	.align		4
        /*003c*/ 	.byte	0x03, 0x1b
        /*003e*/ 	.short	0x00ff


	//----- nvinfo : EIATTR_MERCURY_ISA_VERSION
	.align		4
        /*0040*/ 	.byte	0x03, 0x5f
        /*0042*/ 	.short	0x0101


	//----- nvinfo : EIATTR_VRC_CTA_INIT_COUNT
	.align		4
        /*0044*/ 	.byte	0x02, 0x4a
	.zero		1
	.zero		1


	//----- nvinfo : EIATTR_EXIT_INSTR_OFFSETS
	.align		4
        /*0048*/ 	.byte	0x04, 0x1c
        /*004a*/ 	.short	(.L_141 - .L_140)


	//   ....[0]....
.L_140:
        /*004c*/ 	.word	0x000001d0


	//   ....[1]....
        /*0050*/ 	.word	0x000002e0


	//----- nvinfo : EIATTR_CBANK_PARAM_SIZE
	.align		4
.L_141:
        /*0054*/ 	.byte	0x03, 0x19
        /*0056*/ 	.short	0x0014


	//----- nvinfo : EIATTR_PARAM_CBANK
	.align		4
        /*0058*/ 	.byte	0x04, 0x0a
        /*005a*/ 	.short	(.L_143 - .L_142)
	.align		4
.L_142:
        /*005c*/ 	.word	index@(.nv.constant0._Z12blellochPostPjS_i)
        /*0060*/ 	.short	0x0380
        /*0062*/ 	.short	0x0014


	//----- nvinfo : EIATTR_SW_WAR
	.align		4
.L_143:
        /*0064*/ 	.byte	0x04, 0x36
        /*0066*/ 	.short	(.L_145 - .L_144)
.L_144:
        /*0068*/ 	.word	0x00000008
.L_145:


//--------------------- .nv.info._Z8blellochPjS_i --------------------------
	.section	.nv.info._Z8blellochPjS_i,"",@"SHT_CUDA_INFO"
	.sectionflags	@""
	.align	4


	//----- nvinfo : EIATTR_CUDA_API_VERSION
	.align		4
        /*0000*/ 	.byte	0x04, 0x37
        /*0002*/ 	.short	(.L_147 - .L_146)
.L_146:
        /*0004*/ 	.word	0x00000082


	//----- nvinfo : EIATTR_KPARAM_INFO
	.align		4
.L_147:
        /*0008*/ 	.byte	0x04, 0x17
        /*000a*/ 	.short	(.L_149 - .L_148)
.L_148:
        /*000c*/ 	.word	0x00000000
        /*0010*/ 	.short	0x0002
        /*0012*/ 	.short	0x0010
        /*0014*/ 	.byte	0x00, 0xf0, 0x11, 0x00


	//----- nvinfo : EIATTR_KPARAM_INFO
	.align		4
.L_149:
        /*0018*/ 	.byte	0x04, 0x17
        /*001a*/ 	.short	(.L_151 - .L_150)
.L_150:
        /*001c*/ 	.word	0x00000000
        /*0020*/ 	.short	0x0001
        /*0022*/ 	.short	0x0008
        /*0024*/ 	.byte	0x00, 0xf5, 0x21, 0x00


	//----- nvinfo : EIATTR_KPARAM_INFO
	.align		4
.L_151:
        /*0028*/ 	.byte	0x04, 0x17
        /*002a*/ 	.short	(.L_153 - .L_152)
.L_152:
        /*002c*/ 	.word	0x00000000
        /*0030*/ 	.short	0x0000
        /*0032*/ 	.short	0x0000
        /*0034*/ 	.byte	0x00, 0xf5, 0x21, 0x00


	//----- nvinfo : EIATTR_SPARSE_MMA_MASK
	.align		4
.L_153:
        /*0038*/ 	.byte	0x03, 0x50
        /*003a*/ 	.short	0x0000


	//----- nvinfo : EIATTR_MAXREG_COUNT
	.align		4
        /*003c*/ 	.byte	0x03, 0x1b
        /*003e*/ 	.short	0x00ff


	//----- nvinfo : EIATTR_MERCURY_ISA_VERSION
	.align		4
        /*0040*/ 	.byte	0x03, 0x5f
        /*0042*/ 	.short	0x0101


	//----- nvinfo : EIATTR_VRC_CTA_INIT_COUNT
	.align		4
        /*0044*/ 	.byte	0x02, 0x4a
	.zero		1
	.zero		1


	//----- nvinfo : EIATTR_EXIT_INSTR_OFFSETS
	.align		4
        /*0048*/ 	.byte	0x04, 0x1c
        /*004a*/ 	.short	(.L_155 - .L_154)


	//   ....[0]....
.L_154:
        /*004c*/ 	.word	0x000002b0


	//   ....[1]....
        /*0050*/ 	.word	0x00000320


	//----- nvinfo : EIATTR_CRS_STACK_SIZE
	.align		4
.L_155:
        /*0054*/ 	.byte	0x04, 0x1e
        /*0056*/ 	.short	(.L_157 - .L_156)
.L_156:
        /*0058*/ 	.word	0x00000000


	//----- nvinfo : EIATTR_CBANK_PARAM_SIZE
	.align		4
.L_157:
        /*005c*/ 	.byte	0x03, 0x19
        /*005e*/ 	.short	0x0014


	//----- nvinfo : EIATTR_PARAM_CBANK
	.align		4
        /*0060*/ 	.byte	0x04, 0x0a
        /*0062*/ 	.short	(.L_159 - .L_158)
	.align		4
.L_158:
        /*0064*/ 	.word	index@(.nv.constant0._Z8blellochPjS_i)
        /*0068*/ 	.short	0x0380
        /*006a*/ 	.short	0x0014


	//----- nvinfo : EIATTR_SW_WAR
	.align		4
.L_159:
        /*006c*/ 	.byte	0x04, 0x36
        /*006e*/ 	.short	(.L_161 - .L_160)
.L_160:
        /*0070*/ 	.word	0x00000008
.L_161:


//--------------------- .nv.info._Z7sumScanPjS_i  --------------------------
	.section	.nv.info._Z7sumScanPjS_i,"",@"SHT_CUDA_INFO"
	.sectionflags	@""
	.align	4


	//----- nvinfo : EIATTR_CUDA_API_VERSION
	.align		4
        /*0000*/ 	.byte	0x04, 0x37
        /*0002*/ 	.short	(.L_163 - .L_162)
.L_162:
        /*0004*/ 	.word	0x00000082


	//----- nvinfo : EIATTR_KPARAM_INFO
	.align		4
.L_163:
        /*0008*/ 	.byte	0x04, 0x17
        /*000a*/ 	.short	(.L_165 - .L_164)
.L_164:
        /*000c*/ 	.word	0x00000000
        /*0010*/ 	.short	0x0002
        /*0012*/ 	.short	0x0010
        /*0014*/ 	.byte	0x00, 0xf0, 0x11, 0x00


	//----- nvinfo : EIATTR_KPARAM_INFO
	.align		4
.L_165:
        /*0018*/ 	.byte	0x04, 0x17
        /*001a*/ 	.short	(.L_167 - .L_166)
.L_166:
        /*001c*/ 	.word	0x00000000
        /*0020*/ 	.short	0x0001
        /*0022*/ 	.short	0x0008
        /*0024*/ 	.byte	0x00, 0xf5, 0x21, 0x00


	//----- nvinfo : EIATTR_KPARAM_INFO
	.align		4
.L_167:
        /*0028*/ 	.byte	0x04, 0x17
        /*002a*/ 	.short	(.L_169 - .L_168)
.L_168:
        /*002c*/ 	.word	0x00000000
        /*0030*/ 	.short	0x0000
        /*0032*/ 	.short	0x0000
        /*0034*/ 	.byte	0x00, 0xf5, 0x21, 0x00


	//----- nvinfo : EIATTR_SPARSE_MMA_MASK
	.align		4
.L_169:
        /*0038*/ 	.byte	0x03, 0x50
        /*003a*/ 	.short	0x0000


	//----- nvinfo : EIATTR_MAXREG_COUNT
	.align		4
        /*003c*/ 	.byte	0x03, 0x1b
        /*003e*/ 	.short	0x00ff


	//----- nvinfo : EIATTR_MERCURY_ISA_VERSION
	.align		4
        /*0040*/ 	.byte	0x03, 0x5f
        /*0042*/ 	.short	0x0101


	//----- nvinfo : EIATTR_VRC_CTA_INIT_COUNT
	.align		4
        /*0044*/ 	.byte	0x02, 0x4a
	.zero		1
	.zero		1


	//----- nvinfo : EIATTR_EXIT_INSTR_OFFSETS
	.align		4
        /*0048*/ 	.byte	0x04, 0x1c
        /*004a*/ 	.short	(.L_171 - .L_170)


	//   ....[0]....
.L_170:
        /*004c*/ 	.word	0x000000f0


	//   ....[1]....
        /*0050*/ 	.word	0x000001a0


	//----- nvinfo : EIATTR_CRS_STACK_SIZE
	.align		4
.L_171:
        /*0054*/ 	.byte	0x04, 0x1e
        /*0056*/ 	.short	(.L_173 - .L_172)
.L_172:
        /*0058*/ 	.word	0x00000000


	//----- nvinfo : EIATTR_CBANK_PARAM_SIZE
	.align		4
.L_173:
        /*005c*/ 	.byte	0x03, 0x19
        /*005e*/ 	.short	0x0014


	//----- nvinfo : EIATTR_PARAM_CBANK
	.align		4
        /*0060*/ 	.byte	0x04, 0x0a
        /*0062*/ 	.short	(.L_175 - .L_174)
	.align		4
.L_174:
        /*0064*/ 	.word	index@(.nv.constant0._Z7sumScanPjS_i)
        /*0068*/ 	.short	0x0380
        /*006a*/ 	.short	0x0014


	//----- nvinfo : EIATTR_SW_WAR
	.align		4
.L_175:
        /*006c*/ 	.byte	0x04, 0x36
        /*006e*/ 	.short	(.L_177 - .L_176)
.L_176:
        /*0070*/ 	.word	0x00000008
.L_177:


//--------------------- .nv.info._Z10mapBitsRevPjS_jj --------------------------
	.section	.nv.info._Z10mapBitsRevPjS_jj,"",@"SHT_CUDA_INFO"
	.sectionflags	@""
	.align	4


	//----- nvinfo : EIATTR_CUDA_API_VERSION
	.align		4
        /*0000*/ 	.byte	0x04, 0x37
        /*0002*/ 	.short	(.L_179 - .L_178)
.L_178:
        /*0004*/ 	.word	0x00000082


	//----- nvinfo : EIATTR_KPARAM_INFO
	.align		4
.L_179:
        /*0008*/ 	.byte	0x04, 0x17
        /*000a*/ 	.short	(.L_181 - .L_180)
.L_180:
        /*000c*/ 	.word	0x00000000
        /*0010*/ 	.short	0x0003
        /*0012*/ 	.short	0x0014
        /*0014*/ 	.byte	0x00, 0xf0, 0x11, 0x00


	//----- nvinfo : EIATTR_KPARAM_INFO
	.align		4
.L_181:
        /*0018*/ 	.byte	0x04, 0x17
        /*001a*/ 	.short	(.L_183 - .L_182)
.L_182:
        /*001c*/ 	.word	0x00000000
        /*0020*/ 	.short	0x0002
        /*0022*/ 	.short	0x0010
        /*0024*/ 	.byte	0x00, 0xf0, 0x11, 0x00


	//----- nvinfo : EIATTR_KPARAM_INFO
	.align		4
.L_183:
        /*0028*/ 	.byte	0x04, 0x17
        /*002a*/ 	.short	(.L_185 - .L_184)
.L_184:
        /*002c*/ 	.word	0x00000000
        /*0030*/ 	.short	0x0001
        /*0032*/ 	.short	0x0008
        /*0034*/ 	.byte	0x00, 0xf5, 0x21, 0x00


	//----- nvinfo : EIATTR_KPARAM_INFO
	.align		4
.L_185:
        /*0038*/ 	.byte	0x04, 0x17
        /*003a*/ 	.short	(.L_187 - .L_186)
.L_186:
        /*003c*/ 	.word	0x00000000
        /*0040*/ 	.short	0x0000
        /*0042*/ 	.short	0x0000
        /*0044*/ 	.byte	0x00, 0xf5, 0x21, 0x00


	//----- nvinfo : EIATTR_SPARSE_MMA_MASK
	.align		4
.L_187:
        /*0048*/ 	.byte	0x03, 0x50
        /*004a*/ 	.short	0x0000


	//----- nvinfo : EIATTR_MAXREG_COUNT
	.align		4
        /*004c*/ 	.byte	0x03, 0x1b
        /*004e*/ 	.short	0x00ff


	//----- nvinfo : EIATTR_MERCURY_ISA_VERSION
	.align		4
        /*0050*/ 	.byte	0x03, 0x5f
        /*0052*/ 	.short	0x0101


	//----- nvinfo : EIATTR_VRC_CTA_INIT_COUNT
	.align		4
        /*0054*/ 	.byte	0x02, 0x4a
	.zero		1
	.zero		1


	//----- nvinfo : EIATTR_EXIT_INSTR_OFFSETS
	.align		4
        /*0058*/ 	.byte	0x04, 0x1c
        /*005a*/ 	.short	(.L_189 - .L_188)


	//   ....[0]....
.L_188:
        /*005c*/ 	.word	0x000000f0


	//----- nvinfo : EIATTR_CBANK_PARAM_SIZE
	.align		4
.L_189:
        /*0060*/ 	.byte	0x03, 0x19
        /*0062*/ 	.short	0x0018


	//----- nvinfo : EIATTR_PARAM_CBANK
	.align		4
        /*0064*/ 	.byte	0x04, 0x0a
        /*0066*/ 	.short	(.L_191 - .L_190)
	.align		4
.L_190:
        /*0068*/ 	.word	index@(.nv.constant0._Z10mapBitsRevPjS_jj)
        /*006c*/ 	.short	0x0380
        /*006e*/ 	.short	0x0018


	//----- nvinfo : EIATTR_SW_WAR
	.align		4
.L_191:
        /*0070*/ 	.byte	0x04, 0x36
        /*0072*/ 	.short	(.L_193 - .L_192)
.L_192:
        /*0074*/ 	.word	0x00000008
.L_193:


//--------------------- .nv.info._Z7mapBitsPjS_jj --------------------------
	.section	.nv.info._Z7mapBitsPjS_jj,"",@"SHT_CUDA_INFO"
	.sectionflags	@""
	.align	4


	//----- nvinfo : EIATTR_CUDA_API_VERSION
	.align		4
        /*0000*/ 	.byte	0x04, 0x37
        /*0002*/ 	.short	(.L_195 - .L_194)
.L_194:
        /*0004*/ 	.word	0x00000082


	//----- nvinfo : EIATTR_KPARAM_INFO
	.align		4
.L_195:
        /*0008*/ 	.byte	0x04, 0x17
        /*000a*/ 	.short	(.L_197 - .L_196)
.L_196:
        /*000c*/ 	.word	0x00000000
        /*0010*/ 	.short	0x0003
        /*0012*/ 	.short	0x0014
        /*0014*/ 	.byte	0x00, 0xf0, 0x11, 0x00


	//----- nvinfo : EIATTR_KPARAM_INFO
	.align		4
.L_197:
        /*0018*/ 	.byte	0x04, 0x17
        /*001a*/ 	.short	(.L_199 - .L_198)
.L_198:
        /*001c*/ 	.word	0x00000000
        /*0020*/ 	.short	0x0002
        /*0022*/ 	.short	0x0010
        /*0024*/ 	.byte	0x00, 0xf0, 0x11, 0x00


	//----- nvinfo : EIATTR_KPARAM_INFO
	.align		4
.L_199:
        /*0028*/ 	.byte	0x04, 0x17
        /*002a*/ 	.short	(.L_201 - .L_200)
.L_200:
        /*002c*/ 	.word	0x00000000
        /*0030*/ 	.short	0x0001
        /*0032*/ 	.short	0x0008
        /*0034*/ 	.byte	0x00, 0xf5, 0x21, 0x00


	//----- nvinfo : EIATTR_KPARAM_INFO
	.align		4
.L_201:
        /*0038*/ 	.byte	0x04, 0x17
        /*003a*/ 	.short	(.L_203 - .L_202)
.L_202:
        /*003c*/ 	.word	0x00000000
        /*0040*/ 	.short	0x0000
        /*0042*/ 	.short	0x0000
        /*0044*/ 	.byte	0x00, 0xf5, 0x21, 0x00


	//----- nvinfo : EIATTR_SPARSE_MMA_MASK
	.align		4
.L_203:
        /*0048*/ 	.byte	0x03, 0x50
        /*004a*/ 	.short	0x0000


	//----- nvinfo : EIATTR_MAXREG_COUNT
	.align		4
        /*004c*/ 	.byte	0x03, 0x1b
        /*004e*/ 	.short	0x00ff


	//----- nvinfo : EIATTR_MERCURY_ISA_VERSION
	.align		4
        /*0050*/ 	.byte	0x03, 0x5f
        /*0052*/ 	.short	0x0101


	//----- nvinfo : EIATTR_VRC_CTA_INIT_COUNT
	.align		4
        /*0054*/ 	.byte	0x02, 0x4a
	.zero		1
	.zero		1


	//----- nvinfo : EIATTR_EXIT_INSTR_OFFSETS
	.align		4
        /*0058*/ 	.byte	0x04, 0x1c
        /*005a*/ 	.short	(.L_205 - .L_204)


	//   ....[0]....
.L_204:
        /*005c*/ 	.word	0x000000f0


	//   ....[1]....
        /*0060*/ 	.word	0x00000130


	//----- nvinfo : EIATTR_CBANK_PARAM_SIZE
	.align		4
.L_205:
        /*0064*/ 	.byte	0x03, 0x19
        /*0066*/ 	.short	0x0018


	//----- nvinfo : EIATTR_PARAM_CBANK
	.align		4
        /*0068*/ 	.byte	0x04, 0x0a
        /*006a*/ 	.short	(.L_207 - .L_206)
	.align		4
.L_206:
        /*006c*/ 	.word	index@(.nv.constant0._Z7mapBitsPjS_jj)
        /*0070*/ 	.short	0x0380
        /*0072*/ 	.short	0x0018


	//----- nvinfo : EIATTR_SW_WAR
	.align		4
.L_207:
        /*0074*/ 	.byte	0x04, 0x36
        /*0076*/ 	.short	(.L_209 - .L_208)
.L_208:
        /*0078*/ 	.word	0x00000008
.L_209:


//--------------------- .nv.info._Z13blelloch_postPfS_i --------------------------
	.section	.nv.info._Z13blelloch_postPfS_i,"",@"SHT_CUDA_INFO"
	.sectionflags	@""
	.align	4


	//----- nvinfo : EIATTR_CUDA_API_VERSION
	.align		4
        /*0000*/ 	.byte	0x04, 0x37
        /*0002*/ 	.short	(.L_211 - .L_210)
.L_210:
        /*0004*/ 	.word	0x00000082


	//----- nvinfo : EIATTR_KPARAM_INFO
	.align		4
.L_211:
        /*0008*/ 	.byte	0x04, 0x17
        /*000a*/ 	.short	(.L_213 - .L_212)
.L_212:
        /*000c*/ 	.word	0x00000000
        /*0010*/ 	.short	0x0002
        /*0012*/ 	.short	0x0010
        /*0014*/ 	.byte	0x00, 0xf0, 0x11, 0x00


	//----- nvinfo : EIATTR_KPARAM_INFO
	.align		4
.L_213:
        /*0018*/ 	.byte	0x04, 0x17
        /*001a*/ 	.short	(.L_215 - .L_214)
.L_214:
        /*001c*/ 	.word	0x00000000
        /*0020*/ 	.short	0x0001
        /*0022*/ 	.short	0x0008
        /*0024*/ 	.byte	0x00, 0xf5, 0x21, 0x00


	//----- nvinfo : EIATTR_KPARAM_INFO
	.align		4
.L_215:
        /*0028*/ 	.byte	0x04, 0x17
        /*002a*/ 	.short	(.L_217 - .L_216)
.L_216:
        /*002c*/ 	.word	0x00000000
        /*0030*/ 	.short	0x0000
        /*0032*/ 	.short	0x0000
        /*0034*/ 	.byte	0x00, 0xf5, 0x21, 0x00


	//----- nvinfo : EIATTR_SPARSE_MMA_MASK
	.align		4
.L_217:
        /*0038*/ 	.byte	0x03, 0x50
        /*003a*/ 	.short	0x0000


	//----- nvinfo : EIATTR_MAXREG_COUNT
	.align		4
        /*003c*/ 	.byte	0x03, 0x1b
        /*003e*/ 	.short	0x00ff


	//----- nvinfo : EIATTR_MERCURY_ISA_VERSION
	.align		4
        /*0040*/ 	.byte	0x03, 0x5f
        /*0042*/ 	.short	0x0101


	//----- nvinfo : EIATTR_VRC_CTA_INIT_COUNT
	.align		4
        /*0044*/ 	.byte	0x02, 0x4a
	.zero		1
	.zero		1


	//----- nvinfo : EIATTR_EXIT_INSTR_OFFSETS
	.align		4
        /*0048*/ 	.byte	0x04, 0x1c
        /*004a*/ 	.short	(.L_219 - .L_218)


	//   ....[0]....
.L_218:
        /*004c*/ 	.word	0x00000230


	//   ....[1]....
        /*0050*/ 	.word	0x00000340


	//----- nvinfo : EIATTR_CBANK_PARAM_SIZE
	.align		4
.L_219:
        /*0054*/ 	.byte	0x03, 0x19
        /*0056*/ 	.short	0x0014


	//----- nvinfo : EIATTR_PARAM_CBANK
	.align		4
        /*0058*/ 	.byte	0x04, 0x0a
        /*005a*/ 	.short	(.L_221 - .L_220)
	.align		4
.L_220:
        /*005c*/ 	.word	index@(.nv.constant0._Z13blelloch_postPfS_i)
        /*0060*/ 	.short	0x0380
        /*0062*/ 	.short	0x0014


	//----- nvinfo : EIATTR_SW_WAR
	.align		4
.L_221:
        /*0064*/ 	.byte	0x04, 0x36
        /*0066*/ 	.short	(.L_223 - .L_222)
.L_222:
        /*0068*/ 	.word	0x00000008
.L_223:


//--------------------- .nv.info._Z8blellochPfS_i --------------------------
	.section	.nv.info._Z8blellochPfS_i,"",@"SHT_CUDA_INFO"
	.sectionflags	@""
	.align	4


	//----- nvinfo : EIATTR_CUDA_API_VERSION
	.align		4
        /*0000*/ 	.byte	0x04, 0x37
        /*0002*/ 	.short	(.L_225 - .L_224)
.L_224:
        /*0004*/ 	.word	0x00000082


	//----- nvinfo : EIATTR_KPARAM_INFO
	.align		4
.L_225:
        /*0008*/ 	.byte	0x04, 0x17
        /*000a*/ 	.short	(.L_227 - .L_226)
.L_226:
        /*000c*/ 	.word	0x00000000
        /*0010*/ 	.short	0x0002
        /*0012*/ 	.short	0x0010
        /*0014*/ 	.byte	0x00, 0xf0, 0x11, 0x00


	//----- nvinfo : EIATTR_KPARAM_INFO
	.align		4
.L_227:
        /*0018*/ 	.byte	0x04, 0x17
        /*001a*/ 	.short	(.L_229 - .L_228)
.L_228:
        /*001c*/ 	.word	0x00000000
        /*0020*/ 	.short	0x0001
        /*0022*/ 	.short	0x0008
        /*0024*/ 	.byte	0x00, 0xf5, 0x21, 0x00


	//----- nvinfo : EIATTR_KPARAM_INFO
	.align		4
.L_229:
        /*0028*/ 	.byte	0x04, 0x17
        /*002a*/ 	.short	(.L_231 - .L_230)
.L_230:
        /*002c*/ 	.word	0x00000000
        /*0030*/ 	.short	0x0000
        /*0032*/ 	.short	0x0000
        /*0034*/ 	.byte	0x00, 0xf5, 0x21, 0x00


	//----- nvinfo : EIATTR_SPARSE_MMA_MASK
	.align		4
.L_231:
        /*0038*/ 	.byte	0x03, 0x50
        /*003a*/ 	.short	0x0000


	//----- nvinfo : EIATTR_MAXREG_COUNT
	.align		4
        /*003c*/ 	.byte	0x03, 0x1b
        /*003e*/ 	.short	0x00ff


	//----- nvinfo : EIATTR_MERCURY_ISA_VERSION
	.align		4
        /*0040*/ 	.byte	0x03, 0x5f
        /*0042*/ 	.short	0x0101


	//----- nvinfo : EIATTR_VRC_CTA_INIT_COUNT
	.align		4
        /*0044*/ 	.byte	0x02, 0x4a
	.zero		1
	.zero		1


	//----- nvinfo : EIATTR_EXIT_INSTR_OFFSETS
	.align		4
        /*0048*/ 	.byte	0x04, 0x1c
        /*004a*/ 	.short	(.L_233 - .L_232)


	//   ....[0]....
.L_232:
        /*004c*/ 	.word	0x00000310


	//   ....[1]....
        /*0050*/ 	.word	0x00000380


	//----- nvinfo : EIATTR_CRS_STACK_SIZE
	.align		4
.L_233:
        /*0054*/ 	.byte	0x04, 0x1e
        /*0056*/ 	.short	(.L_235 - .L_234)
.L_234:
        /*0058*/ 	.word	0x00000000


	//----- nvinfo : EIATTR_CBANK_PARAM_SIZE
	.align		4
.L_235:
        /*005c*/ 	.byte	0x03, 0x19
        /*005e*/ 	.short	0x0014


	//----- nvinfo : EIATTR_PARAM_CBANK
	.align		4
        /*0060*/ 	.byte	0x04, 0x0a
        /*0062*/ 	.short	(.L_237 - .L_236)
	.align		4
.L_236:
        /*0064*/ 	.word	index@(.nv.constant0._Z8blellochPfS_i)
        /*0068*/ 	.short	0x0380
        /*006a*/ 	.short	0x0014


	//----- nvinfo : EIATTR_SW_WAR
	.align		4
.L_237:
        /*006c*/ 	.byte	0x04, 0x36
        /*006e*/ 	.short	(.L_239 - .L_238)
.L_238:
        /*0070*/ 	.word	0x00000008
.L_239:


//--------------------- .nv.info._Z12hills_steelePfS_i --------------------------
	.section	.nv.info._Z12hills_steelePfS_i,"",@"SHT_CUDA_INFO"
	.sectionflags	@""
	.align	4


	//----- nvinfo : EIATTR_CUDA_API_VERSION
	.align		4
        /*0000*/ 	.byte	0x04, 0x37
        /*0002*/ 	.short	(.L_241 - .L_240)
.L_240:
        /*0004*/ 	.word	0x00000082


	//----- nvinfo : EIATTR_KPARAM_INFO
	.align		4
.L_241:
        /*0008*/ 	.byte	0x04, 0x17
        /*000a*/ 	.short	(.L_243 - .L_242)
.L_242:
        /*000c*/ 	.word	0x00000000
        /*0010*/ 	.short	0x0002
        /*0012*/ 	.short	0x0010
        /*0014*/ 	.byte	0x00, 0xf0, 0x11, 0x00


	//----- nvinfo : EIATTR_KPARAM_INFO
	.align		4
.L_243:
        /*0018*/ 	.byte	0x04, 0x17
        /*001a*/ 	.short	(.L_245 - .L_244)
.L_244:
        /*001c*/ 	.word	0x00000000
        /*0020*/ 	.short	0x0001
        /*0022*/ 	.short	0x0008
        /*0024*/ 	.byte	0x00, 0xf5, 0x21, 0x00


	//----- nvinfo : EIATTR_KPARAM_INFO
	.align		4
.L_245:
        /*0028*/ 	.byte	0x04, 0x17
        /*002a*/ 	.short	(.L_247 - .L_246)
.L_246:
        /*002c*/ 	.word	0x00000000
        /*0030*/ 	.short	0x0000
        /*0032*/ 	.short	0x0000
        /*0034*/ 	.byte	0x00, 0xf5, 0x21, 0x00


	//----- nvinfo : EIATTR_SPARSE_MMA_MASK
	.align		4
.L_247:
        /*0038*/ 	.byte	0x03, 0x50
        /*003a*/ 	.short	0x0000


	//----- nvinfo : EIATTR_MAXREG_COUNT
	.align		4
        /*003c*/ 	.byte	0x03, 0x1b
        /*003e*/ 	.short	0x00ff


	//----- nvinfo : EIATTR_MERCURY_ISA_VERSION
	.align		4
        /*0040*/ 	.byte	0x03, 0x5f
        /*0042*/ 	.short	0x0101


	//----- nvinfo : EIATTR_VRC_CTA_INIT_COUNT
	.align		4
        /*0044*/ 	.byte	0x02, 0x4a
	.zero		1
	.zero		1


	//----- nvinfo : EIATTR_EXIT_INSTR_OFFSETS
	.align		4
        /*0048*/ 	.byte	0x04, 0x1c
        /*004a*/ 	.short	(.L_249 - .L_248)


	//   ....[0]....
.L_248:
        /*004c*/ 	.word	0x00000150


	//   ....[1]....
        /*0050*/ 	.word	0x00000200


	//----- nvinfo : EIATTR_CRS_STACK_SIZE
	.align		4
.L_249:
        /*0054*/ 	.byte	0x04, 0x1e
        /*0056*/ 	.short	(.L_251 - .L_250)
.L_250:
        /*0058*/ 	.word	0x00000000


	//----- nvinfo : EIATTR_CBANK_PARAM_SIZE
	.align		4
.L_251:
        /*005c*/ 	.byte	0x03, 0x19
        /*005e*/ 	.short	0x0014


	//----- nvinfo : EIATTR_PARAM_CBANK
	.align		4
        /*0060*/ 	.byte	0x04, 0x0a
        /*0062*/ 	.short	(.L_253 - .L_252)
	.align		4
.L_252:
        /*0064*/ 	.word	index@(.nv.constant0._Z12hills_steelePfS_i)
        /*0068*/ 	.short	0x0380
        /*006a*/ 	.short	0x0014


	//----- nvinfo : EIATTR_SW_WAR
	.align		4
.L_253:
        /*006c*/ 	.byte	0x04, 0x36
        /*006e*/ 	.short	(.L_255 - .L_254)
.L_254:
        /*0070*/ 	.word	0x00000008
.L_255:


//--------------------- .nv.info._Z6reducePfS_    --------------------------
	.section	.nv.info._Z6reducePfS_,"",@"SHT_CUDA_INFO"
	.sectionflags	@""
	.align	4


	//----- nvinfo : EIATTR_CUDA_API_VERSION
	.align		4
        /*0000*/ 	.byte	0x04, 0x37
        /*0002*/ 	.short	(.L_257 - .L_256)
.L_256:
        /*0004*/ 	.word	0x00000082


	//----- nvinfo : EIATTR_KPARAM_INFO
	.align		4
.L_257:
        /*0008*/ 	.byte	0x04, 0x17
        /*000a*/ 	.short	(.L_259 - .L_258)
.L_258:
        /*000c*/ 	.word	0x00000000
        /*0010*/ 	.short	0x0001
        /*0012*/ 	.short	0x0008
        /*0014*/ 	.byte	0x00, 0xf5, 0x21, 0x00


	//----- nvinfo : EIATTR_KPARAM_INFO
	.align		4
.L_259:
        /*0018*/ 	.byte	0x04, 0x17
        /*001a*/ 	.short	(.L_261 - .L_260)
.L_260:
        /*001c*/ 	.word	0x00000000
        /*0020*/ 	.short	0x0000
        /*0022*/ 	.short	0x0000
        /*0024*/ 	.byte	0x00, 0xf5, 0x21, 0x00


	//----- nvinfo : EIATTR_SPARSE_MMA_MASK
	.align		4
.L_261:
        /*0028*/ 	.byte	0x03, 0x50
        /*002a*/ 	.short	0x0000


	//----- nvinfo : EIATTR_MAXREG_COUNT
	.align		4
        /*002c*/ 	.byte	0x03, 0x1b
        /*002e*/ 	.short	0x00ff


	//----- nvinfo : EIATTR_MERCURY_ISA_VERSION
	.align		4
        /*0030*/ 	.byte	0x03, 0x5f
        /*0032*/ 	.short	0x0101


	//----- nvinfo : EIATTR_VRC_CTA_INIT_COUNT
	.align		4
        /*0034*/ 	.byte	0x02, 0x4a
	.zero		1
	.zero		1


	//----- nvinfo : EIATTR_EXIT_INSTR_OFFSETS
	.align		4
        /*0038*/ 	.byte	0x04, 0x1c
        /*003a*/ 	.short	(.L_263 - .L_262)


	//   ....[0]....
.L_262:
        /*003c*/ 	.word	0x00000190


	//   ....[1]....
        /*0040*/ 	.word	0x00000290


	//----- nvinfo : EIATTR_CBANK_PARAM_SIZE
	.align		4
.L_263:
        /*0044*/ 	.byte	0x03, 0x19
        /*0046*/ 	.short	0x0010


	//----- nvinfo : EIATTR_PARAM_CBANK
	.align		4
        /*0048*/ 	.byte	0x04, 0x0a
        /*004a*/ 	.short	(.L_265 - .L_264)
	.align		4
.L_264:
        /*004c*/ 	.word	index@(.nv.constant0._Z6reducePfS_)
        /*0050*/ 	.short	0x0380
        /*0052*/ 	.short	0x0010


	//----- nvinfo : EIATTR_SW_WAR
	.align		4
.L_265:
        /*0054*/ 	.byte	0x04, 0x36
        /*0056*/ 	.short	(.L_267 - .L_266)
.L_266:
        /*0058*/ 	.word	0x00000008
.L_267:


//--------------------- .nv.info._Z7stencilPfS_S_ --------------------------
	.section	.nv.info._Z7stencilPfS_S_,"",@"SHT_CUDA_INFO"
	.sectionflags	@""
	.align	4


	//----- nvinfo : EIATTR_CUDA_API_VERSION
	.align		4
        /*0000*/ 	.byte	0x04, 0x37
        /*0002*/ 	.short	(.L_269 - .L_268)
.L_268:
        /*0004*/ 	.word	0x00000082


	//----- nvinfo : EIATTR_KPARAM_INFO
	.align		4
.L_269:
        /*0008*/ 	.byte	0x04, 0x17
        /*000a*/ 	.short	(.L_271 - .L_270)
.L_270:
        /*000c*/ 	.word	0x00000000
        /*0010*/ 	.short	0x0002
        /*0012*/ 	.short	0x0010
        /*0014*/ 	.byte	0x00, 0xf5, 0x21, 0x00


	//----- nvinfo : EIATTR_KPARAM_INFO
	.align		4
.L_271:
        /*0018*/ 	.byte	0x04, 0x17
        /*001a*/ 	.short	(.L_273 - .L_272)
.L_272:
        /*001c*/ 	.word	0x00000000
        /*0020*/ 	.short	0x0001
        /*0022*/ 	.short	0x0008
        /*0024*/ 	.byte	0x00, 0xf5, 0x21, 0x00


	//----- nvinfo : EIATTR_KPARAM_INFO
	.align		4
.L_273:
        /*0028*/ 	.byte	0x04, 0x17
        /*002a*/ 	.short	(.L_275 - .L_274)
.L_274:
        /*002c*/ 	.word	0x00000000
        /*0030*/ 	.short	0x0000
        /*0032*/ 	.short	0x0000
        /*0034*/ 	.byte	0x00, 0xf5, 0x21, 0x00


	//----- nvinfo : EIATTR_SPARSE_MMA_MASK
	.align		4
.L_275:
        /*0038*/ 	.byte	0x03, 0x50
        /*003a*/ 	.short	0x0000


	//----- nvinfo : EIATTR_MAXREG_COUNT
	.align		4
        /*003c*/ 	.byte	0x03, 0x1b
        /*003e*/ 	.short	0x00ff


	//----- nvinfo : EIATTR_MERCURY_ISA_VERSION
	.align		4
        /*0040*/ 	.byte	0x03, 0x5f
        /*0042*/ 	.short	0x0101


	//----- nvinfo : EIATTR_VRC_CTA_INIT_COUNT
	.align		4
        /*0044*/ 	.byte	0x02, 0x4a
	.zero		1
	.zero		1


	//----- nvinfo : EIATTR_EXIT_INSTR_OFFSETS
	.align		4
        /*0048*/ 	.byte	0x04, 0x1c
        /*004a*/ 	.short	(.L_277 - .L_276)


	//   ....[0]....
.L_276:
        /*004c*/ 	.word	0x000008d0


	//----- nvinfo : EIATTR_CRS_STACK_SIZE
	.align		4
.L_277:
        /*0050*/ 	.byte	0x04, 0x1e
        /*0052*/ 	.short	(.L_279 - .L_278)
.L_278:
        /*0054*/ 	.word	0x00000000


	//----- nvinfo : EIATTR_CBANK_PARAM_SIZE
	.align		4
.L_279:
        /*0058*/ 	.byte	0x03, 0x19
        /*005a*/ 	.short	0x0018


	//----- nvinfo : EIATTR_PARAM_CBANK
	.align		4
        /*005c*/ 	.byte	0x04, 0x0a
        /*005e*/ 	.short	(.L_281 - .L_280)
	.align		4
.L_280:
        /*0060*/ 	.word	index@(.nv.constant0._Z7stencilPfS_S_)
        /*0064*/ 	.short	0x0380
        /*0066*/ 	.short	0x0018


	//----- nvinfo : EIATTR_SW_WAR
	.align		4
.L_281:
        /*0068*/ 	.byte	0x04, 0x36
        /*006a*/ 	.short	(.L_283 - .L_282)
.L_282:
        /*006c*/ 	.word	0x00000008
.L_283:


//--------------------- .nv.info._Z7scatterPfS_   --------------------------
	.section	.nv.info._Z7scatterPfS_,"",@"SHT_CUDA_INFO"
	.sectionflags	@""
	.align	4


	//----- nvinfo : EIATTR_CUDA_API_VERSION
	.align		4
        /*0000*/ 	.byte	0x04, 0x37
        /*0002*/ 	.short	(.L_285 - .L_284)
.L_284:
        /*0004*/ 	.word	0x00000082


	//----- nvinfo : EIATTR_KPARAM_INFO
	.align		4
.L_285:
        /*0008*/ 	.byte	0x04, 0x17
        /*000a*/ 	.short	(.L_287 - .L_286)
.L_286:
        /*000c*/ 	.word	0x00000000
        /*0010*/ 	.short	0x0001
        /*0012*/ 	.short	0x0008
        /*0014*/ 	.byte	0x00, 0xf5, 0x21, 0x00


	//----- nvinfo : EIATTR_KPARAM_INFO
	.align		4
.L_287:
        /*0018*/ 	.byte	0x04, 0x17
        /*001a*/ 	.short	(.L_289 - .L_288)
.L_288:
        /*001c*/ 	.word	0x00000000
        /*0020*/ 	.short	0x0000
        /*0022*/ 	.short	0x0000
        /*0024*/ 	.byte	0x00, 0xf5, 0x21, 0x00


	//----- nvinfo : EIATTR_SPARSE_MMA_MASK
	.align		4
.L_289:
        /*0028*/ 	.byte	0x03, 0x50
        /*002a*/ 	.short	0x0000


	//----- nvinfo : EIATTR_MAXREG_COUNT
	.align		4
        /*002c*/ 	.byte	0x03, 0x1b
        /*002e*/ 	.short	0x00ff


	//----- nvinfo : EIATTR_MERCURY_ISA_VERSION
	.align		4
        /*0030*/ 	.byte	0x03, 0x5f
        /*0032*/ 	.short	0x0101


	//----- nvinfo : EIATTR_VRC_CTA_INIT_COUNT
	.align		4
        /*0034*/ 	.byte	0x02, 0x4a
	.zero		1
	.zero		1


	//----- nvinfo : EIATTR_EXIT_INSTR_OFFSETS
	.align		4
        /*0038*/ 	.byte	0x04, 0x1c
        /*003a*/ 	.short	(.L_291 - .L_290)


	//   ....[0]....
.L_290:
        /*003c*/ 	.word	0x00000820


	//----- nvinfo : EIATTR_CRS_STACK_SIZE
	.align		4
.L_291:
        /*0040*/ 	.byte	0x04, 0x1e
        /*0042*/ 	.short	(.L_293 - .L_292)
.L_292:
        /*0044*/ 	.word	0x00000000


	//----- nvinfo : EIATTR_CBANK_PARAM_SIZE
	.align		4
.L_293:
        /*0048*/ 	.byte	0x03, 0x19
        /*004a*/ 	.short	0x0010


	//----- nvinfo : EIATTR_PARAM_CBANK
	.align		4
        /*004c*/ 	.byte	0x04, 0x0a
        /*004e*/ 	.short	(.L_295 - .L_294)
	.align		4
.L_294:
        /*0050*/ 	.word	index@(.nv.constant0._Z7scatterPfS_)
        /*0054*/ 	.short	0x0380
        /*0056*/ 	.short	0x0010


	//----- nvinfo : EIATTR_SW_WAR
	.align		4
.L_295:
        /*0058*/ 	.byte	0x04, 0x36
        /*005a*/ 	.short	(.L_297 - .L_296)
.L_296:
        /*005c*/ 	.word	0x00000008
.L_297:


//--------------------- .nv.info._Z6gatherPfS_    --------------------------
	.section	.nv.info._Z6gatherPfS_,"",@"SHT_CUDA_INFO"
	.sectionflags	@""
	.align	4


	//----- nvinfo : EIATTR_CUDA_API_VERSION
	.align		4
        /*0000*/ 	.byte	0x04, 0x37
        /*0002*/ 	.short	(.L_299 - .L_298)
.L_298:
        /*0004*/ 	.word	0x00000082


	//----- nvinfo : EIATTR_KPARAM_INFO
	.align		4
.L_299:
        /*0008*/ 	.byte	0x04, 0x17
        /*000a*/ 	.short	(.L_301 - .L_300)
.L_300:
        /*000c*/ 	.word	0x00000000
        /*0010*/ 	.short	0x0001
        /*0012*/ 	.short	0x0008
        /*0014*/ 	.byte	0x00, 0xf5, 0x21, 0x00


	//----- nvinfo : EIATTR_KPARAM_INFO
	.align		4
.L_301:
        /*0018*/ 	.byte	0x04, 0x17
        /*001a*/ 	.short	(.L_303 - .L_302)
.L_302:
        /*001c*/ 	.word	0x00000000
        /*0020*/ 	.short	0x0000
        /*0022*/ 	.short	0x0000
        /*0024*/ 	.byte	0x00, 0xf5, 0x21, 0x00


	//----- nvinfo : EIATTR_SPARSE_MMA_MASK
	.align		4
.L_303:
        /*0028*/ 	.byte	0x03, 0x50
        /*002a*/ 	.short	0x0000


	//----- nvinfo : EIATTR_MAXREG_COUNT
	.align		4
        /*002c*/ 	.byte	0x03, 0x1b
        /*002e*/ 	.short	0x00ff


	//----- nvinfo : EIATTR_MERCURY_ISA_VERSION
	.align		4
        /*0030*/ 	.byte	0x03, 0x5f
        /*0032*/ 	.short	0x0101


	//----- nvinfo : EIATTR_VRC_CTA_INIT_COUNT
	.align		4
        /*0034*/ 	.byte	0x02, 0x4a
	.zero		1
	.zero		1


	//----- nvinfo : EIATTR_EXIT_INSTR_OFFSETS
	.align		4
        /*0038*/ 	.byte	0x04, 0x1c
        /*003a*/ 	.short	(.L_305 - .L_304)


	//   ....[0]....
.L_304:
        /*003c*/ 	.word	0x00000740


	//----- nvinfo : EIATTR_CRS_STACK_SIZE
	.align		4
.L_305:
        /*0040*/ 	.byte	0x04, 0x1e
        /*0042*/ 	.short	(.L_307 - .L_306)
.L_306:
        /*0044*/ 	.word	0x00000000


	//----- nvinfo : EIATTR_CBANK_PARAM_SIZE
	.align		4
.L_307:
        /*0048*/ 	.byte	0x03, 0x19
        /*004a*/ 	.short	0x0010


	//----- nvinfo : EIATTR_PARAM_CBANK
	.align		4
        /*004c*/ 	.byte	0x04, 0x0a
        /*004e*/ 	.short	(.L_309 - .L_308)
	.align		4
.L_308:
        /*0050*/ 	.word	index@(.nv.constant0._Z6gatherPfS_)
        /*0054*/ 	.short	0x0380
        /*0056*/ 	.short	0x0010


	//----- nvinfo : EIATTR_SW_WAR
	.align		4
.L_309:
        /*0058*/ 	.byte	0x04, 0x36
        /*005a*/ 	.short	(.L_311 - .L_310)
.L_310:
        /*005c*/ 	.word	0x00000008
.L_311:


//--------------------- .nv.info._Z9transposePfS_ --------------------------
	.section	.nv.info._Z9transposePfS_,"",@"SHT_CUDA_INFO"
	.sectionflags	@""
	.align	4


	//----- nvinfo : EIATTR_CUDA_API_VERSION
	.align		4
        /*0000*/ 	.byte	0x04, 0x37
        /*0002*/ 	.short	(.L_313 - .L_312)
.L_312:
        /*0004*/ 	.word	0x00000082


	//----- nvinfo : EIATTR_KPARAM_INFO
	.align		4
.L_313:
        /*0008*/ 	.byte	0x04, 0x17
        /*000a*/ 	.short	(.L_315 - .L_314)
.L_314:
        /*000c*/ 	.word	0x00000000
        /*0010*/ 	.short	0x0001
        /*0012*/ 	.short	0x0008
        /*0014*/ 	.byte	0x00, 0xf5, 0x21, 0x00


	//----- nvinfo : EIATTR_KPARAM_INFO
	.align		4
.L_315:
        /*0018*/ 	.byte	0x04, 0x17
        /*001a*/ 	.short	(.L_317 - .L_316)
.L_316:
        /*001c*/ 	.word	0x00000000
        /*0020*/ 	.short	0x0000
        /*0022*/ 	.short	0x0000
        /*0024*/ 	.byte	0x00, 0xf5, 0x21, 0x00


	//----- nvinfo : EIATTR_SPARSE_MMA_MASK
	.align		4
.L_317:
        /*0028*/ 	.byte	0x03, 0x50
        /*002a*/ 	.short	0x0000


	//----- nvinfo : EIATTR_MAXREG_COUNT
	.align		4
        /*002c*/ 	.byte	0x03, 0x1b
        /*002e*/ 	.short	0x00ff


	//----- nvinfo : EIATTR_MERCURY_ISA_VERSION
	.align		4
        /*0030*/ 	.byte	0x03, 0x5f
        /*0032*/ 	.short	0x0101


	//----- nvinfo : EIATTR_VRC_CTA_INIT_COUNT
	.align		4
        /*0034*/ 	.byte	0x02, 0x4a
	.zero		1
	.zero		1


	//----- nvinfo : EIATTR_EXIT_INSTR_OFFSETS
	.align		4
        /*0038*/ 	.byte	0x04, 0x1c
        /*003a*/ 	.short	(.L_319 - .L_318)


	//   ....[0]....
.L_318:
        /*003c*/ 	.word	0x00000160


	//----- nvinfo : EIATTR_CBANK_PARAM_SIZE
	.align		4
.L_319:
        /*0040*/ 	.byte	0x03, 0x19
        /*0042*/ 	.short	0x0010


	//----- nvinfo : EIATTR_PARAM_CBANK
	.align		4
        /*0044*/ 	.byte	0x04, 0x0a
        /*0046*/ 	.short	(.L_321 - .L_320)
	.align		4
.L_320:
        /*0048*/ 	.word	index@(.nv.constant0._Z9transposePfS_)
        /*004c*/ 	.short	0x0380
        /*004e*/ 	.short	0x0010


	//----- nvinfo : EIATTR_SW_WAR
	.align		4
.L_321:
        /*0050*/ 	.byte	0x04, 0x36
        /*0052*/ 	.short	(.L_323 - .L_322)
.L_322:
        /*0054*/ 	.word	0x00000008
.L_323:


//--------------------- .nv.info._Z3mapPfS_       --------------------------
	.section	.nv.info._Z3mapPfS_,"",@"SHT_CUDA_INFO"
	.sectionflags	@""
	.align	4


	//----- nvinfo : EIATTR_CUDA_API_VERSION
	.align		4
        /*0000*/ 	.byte	0x04, 0x37
        /*0002*/ 	.short	(.L_325 - .L_324)
.L_324:
        /*0004*/ 	.word	0x00000082


	//----- nvinfo : EIATTR_KPARAM_INFO
	.align		4
.L_325:
        /*0008*/ 	.byte	0x04, 0x17
        /*000a*/ 	.short	(.L_327 - .L_326)
.L_326:
        /*000c*/ 	.word	0x00000000
        /*0010*/ 	.short	0x0001
        /*0012*/ 	.short	0x0008
        /*0014*/ 	.byte	0x00, 0xf5, 0x21, 0x00


	//----- nvinfo : EIATTR_KPARAM_INFO
	.align		4
.L_327:
        /*0018*/ 	.byte	0x04, 0x17
        /*001a*/ 	.short	(.L_329 - .L_328)
.L_328:
        /*001c*/ 	.word	0x00000000
        /*0020*/ 	.short	0x0000
        /*0022*/ 	.short	0x0000
        /*0024*/ 	.byte	0x00, 0xf5, 0x21, 0x00


	//----- nvinfo : EIATTR_SPARSE_MMA_MASK
	.align		4
.L_329:
        /*0028*/ 	.byte	0x03, 0x50
        /*002a*/ 	.short	0x0000


	//----- nvinfo : EIATTR_MAXREG_COUNT
	.align		4
        /*002c*/ 	.byte	0x03, 0x1b
        /*002e*/ 	.short	0x00ff


	//----- nvinfo : EIATTR_MERCURY_ISA_VERSION
	.align		4
        /*0030*/ 	.byte	0x03, 0x5f
        /*0032*/ 	.short	0x0101


	//----- nvinfo : EIATTR_VRC_CTA_INIT_COUNT
	.align		4
        /*0034*/ 	.byte	0x02, 0x4a
	.zero		1
	.zero		1


	//----- nvinfo : EIATTR_EXIT_INSTR_OFFSETS
	.align		4
        /*0038*/ 	.byte	0x04, 0x1c
        /*003a*/ 	.short	(.L_331 - .L_330)


	//   ....[0]....
.L_330:
        /*003c*/ 	.word	0x00000130


	//----- nvinfo : EIATTR_CBANK_PARAM_SIZE
	.align		4
.L_331:
        /*0040*/ 	.byte	0x03, 0x19
        /*0042*/ 	.short	0x0010


	//----- nvinfo : EIATTR_PARAM_CBANK
	.align		4
        /*0044*/ 	.byte	0x04, 0x0a
        /*0046*/ 	.short	(.L_333 - .L_332)
	.align		4
.L_332:
        /*0048*/ 	.word	index@(.nv.constant0._Z3mapPfS_)
        /*004c*/ 	.short	0x0380
        /*004e*/ 	.short	0x0010


	//----- nvinfo : EIATTR_SW_WAR
	.align		4
.L_333:
        /*0050*/ 	.byte	0x04, 0x36
        /*0052*/ 	.short	(.L_335 - .L_334)
.L_334:
        /*0054*/ 	.word	0x00000008
.L_335:


//--------------------- .nv.callgraph             --------------------------
	.section	.nv.callgraph,"",@"SHT_CUDA_CALLGRAPH"
	.align	4
	.sectionentsize	8
	.align		4
        /*0000*/ 	.word	0x00000000
	.align		4
        /*0004*/ 	.word	0xffffffff
	.align		4
        /*0008*/ 	.word	0x00000000
	.align		4
        /*000c*/ 	.word	0xfffffffe
	.align		4
        /*0010*/ 	.word	0x00000000
	.align		4
        /*0014*/ 	.word	0xfffffffd
	.align		4
        /*0018*/ 	.word	0x00000000
	.align		4
        /*001c*/ 	.word	0xfffffffc


//--------------------- .text._Z13getNewIndicesPjS_S_ --------------------------
	.section	.text._Z13getNewIndicesPjS_S_,"ax",@progbits
	.align	128
        .global         _Z13getNewIndicesPjS_S_
        .type           _Z13getNewIndicesPjS_S_,@function
        .size           _Z13getNewIndicesPjS_S_,(.L_x_62 - _Z13getNewIndicesPjS_S_)
        .other          _Z13getNewIndicesPjS_S_,@"STO_CUDA_ENTRY STV_DEFAULT"
_Z13getNewIndicesPjS_S_:
.text._Z13getNewIndicesPjS_S_:
[----:B------:R-:W-:Y:S01]  /*0000*/  LDC R1, c[0x0][0x37c] ;  /* 0x0000df00ff017b82 */ /* 0x000fe20000000800 */
[----:B------:R-:W0:Y:S07]  /*0010*/  S2R R9, SR_CTAID.X ;  /* 0x0000000000097919 */ /* 0x000e2e0000002500 */
[----:B------:R-:W1:Y:S01]  /*0020*/  LDC.64 R2, c[0x0][0x388] ;  /* 0x0000e200ff027b82 */ /* 0x000e620000000a00 */
[----:B------:R-:W0:Y:S01]  /*0030*/  LDCU UR6, c[0x0][0x360] ;  /* 0x00006c00ff0677ac */ /* 0x000e220008000800 */
[----:B------:R-:W0:Y:S01]  /*0040*/  S2R R0, SR_TID.X ;  /* 0x0000000000007919 */ /* 0x000e220000002100 */
[----:B------:R-:W2:Y:S05]  /*0050*/  LDCU.64 UR4, c[0x0][0x358] ;  /* 0x00006b00ff0477ac */ /* 0x000eaa0008000a00 */
[----:B------:R-:W3:Y:S08]  /*0060*/  LDC.64 R4, c[0x0][0x390] ;  /* 0x0000e400ff047b82 */ /* 0x000ef00000000a00 */
[----:B------:R-:W4:Y:S01]  /*0070*/  LDC.64 R6, c[0x0][0x380] ;  /* 0x0000e000ff067b82 */ /* 0x000f220000000a00 */
[----:B0-----:R-:W-:-:S04]  /*0080*/  IMAD R9, R9, UR6, R0 ;  /* 0x0000000609097c24 */ /* 0x001fc8000f8e0200 */
[----:B-1----:R-:W-:-:S04]  /*0090*/  IMAD.WIDE R2, R9, 0x4, R2 ;  /* 0x0000000409027825 */ /* 0x002fc800078e0202 */
[C---:B---3--:R-:W-:Y:S02]  /*00a0*/  IMAD.WIDE R4, R9.reuse, 0x4, R4 ;  /* 0x0000000409047825 */ /* 0x048fe400078e0204 */
[----:B--2---:R-:W2:Y:S04]  /*00b0*/  LDG.E R2, desc[UR4][R2.64] ;  /* 0x0000000402027981 */ /* 0x004ea8000c1e1900 */
[----:B------:R-:W2:Y:S01]  /*00c0*/  LDG.E R5, desc[UR4][R4.64] ;  /* 0x0000000404057981 */ /* 0x000ea2000c1e1900 */
[----:B----4-:R-:W-:Y:S01]  /*00d0*/  IMAD.WIDE R6, R9, 0x4, R6 ;  /* 0x0000000409067825 */ /* 0x010fe200078e0206 */
[----:B--2---:R-:W-:-:S05]  /*00e0*/  IADD3 R9, PT, PT, R2, R5, RZ ;  /* 0x0000000502097210 */ /* 0x004fca0007ffe0ff */
[----:B------:R-:W-:Y:S01]  /*00f0*/  STG.E desc[UR4][R6.64], R9 ;  /* 0x0000000906007986 */ /* 0x000fe2000c101904 */
[----:B------:R-:W-:Y:S05]  /*0100*/  EXIT ;  /* 0x000000000000794d */ /* 0x000fea0003800000 */
.L_x_0:
[----:B------:R-:W-:-:S00]  /*0110*/  BRA `(.L_x_0) ;  /* 0xfffffffc00fc7947 */ /* 0x000fc0000383ffff */
[----:B------:R-:W-:-:S00]  /*0120*/  NOP ;  /* 0x0000000000007918 */ /* 0x000fc00000000000 */
        /* <DEDUP_REMOVED lines=13> */
.L_x_62:


//--------------------- .text._Z9getOffsetPjS_S_S_ --------------------------
	.section	.text._Z9getOffsetPjS_S_S_,"ax",@progbits
	.align	128
        .global         _Z9getOffsetPjS_S_S_
        .type           _Z9getOffsetPjS_S_S_,@function
        .size           _Z9getOffsetPjS_S_S_,(.L_x_63 - _Z9getOffsetPjS_S_S_)
        .other          _Z9getOffsetPjS_S_S_,@"STO_CUDA_ENTRY STV_DEFAULT"
_Z9getOffsetPjS_S_S_:
.text._Z9getOffsetPjS_S_S_:
[----:B------:R-:W-:Y:S01]  /*0000*/  LDC R1, c[0x0][0x37c] ;  /* 0x0000df00ff017b82 */ /* 0x000fe20000000800 */
[----:B------:R-:W0:Y:S07]  /*0010*/  S2R R11, SR_CTAID.X ;  /* 0x00000000000b7919 */ /* 0x000e2e0000002500 */
[----:B------:R-:W1:Y:S01]  /*0020*/  LDC.64 R2, c[0x0][0x398] ;  /* 0x0000e600ff027b82 */ /* 0x000e620000000a00 */
[----:B------:R-:W0:Y:S01]  /*0030*/  LDCU UR6, c[0x0][0x360] ;  /* 0x00006c00ff0677ac */ /* 0x000e220008000800 */
[----:B------:R-:W0:Y:S01]  /*0040*/  S2R R0, SR_TID.X ;  /* 0x0000000000007919 */ /* 0x000e220000002100 */
[----:B------:R-:W2:Y:S05]  /*0050*/  LDCU.64 UR4, c[0x0][0x358] ;  /* 0x00006b00ff0477ac */ /* 0x000eaa0008000a00 */
[----:B------:R-:W3:Y:S01]  /*0060*/  LDC.64 R8, c[0x0][0x380] ;  /* 0x0000e000ff087b82 */ /* 0x000ee20000000a00 */
[----:B0-----:R-:W-:-:S04]  /*0070*/  IMAD R11, R11, UR6, R0 ;  /* 0x000000060b0b7c24 */ /* 0x001fc8000f8e0200 */
[----:B-1----:R-:W-:-:S06]  /*0080*/  IMAD.WIDE R2, R11, 0x4, R2 ;  /* 0x000000040b027825 */ /* 0x002fcc00078e0202 */
[----:B--2---:R-:W2:Y:S02]  /*0090*/  LDG.E R2, desc[UR4][R2.64] ;  /* 0x0000000402027981 */ /* 0x004ea4000c1e1900 */
[----:B--2---:R-:W-:-:S13]  /*00a0*/  ISETP.NE.AND P0, PT, R2, 0x1, PT ;  /* 0x000000010200780c */ /* 0x004fda0003f05270 */
[----:B------:R-:W0:Y:S08]  /*00b0*/  @!P0 LDC.64 R4, c[0x0][0x390] ;  /* 0x0000e400ff048b82 */ /* 0x000e300000000a00 */
[----:B------:R-:W1:Y:S01]  /*00c0*/  @P0 LDC.64 R6, c[0x0][0x388] ;  /* 0x0000e200ff060b82 */ /* 0x000e620000000a00 */
[----:B0-----:R-:W-:-:S05]  /*00d0*/  @!P0 IMAD.WIDE R4, R11, 0x4, R4 ;  /* 0x000000040b048825 */ /* 0x001fca00078e0204 */
[----:B------:R-:W2:Y:S01]  /*00e0*/  @!P0 LDG.E R13, desc[UR4][R4.64] ;  /* 0x00000004040d8981 */ /* 0x000ea2000c1e1900 */
[----:B-1----:R-:W-:-:S05]  /*00f0*/  @P0 IMAD.WIDE R6, R11, 0x4, R6 ;  /* 0x000000040b060825 */ /* 0x002fca00078e0206 */
[----:B------:R-:W2:Y:S01]  /*0100*/  @P0 LDG.E R13, desc[UR4][R6.64] ;  /* 0x00000004060d0981 */ /* 0x000ea2000c1e1900 */
[----:B---3--:R-:W-:-:S05]  /*0110*/  IMAD.WIDE R8, R11, 0x4, R8 ;  /* 0x000000040b087825 */ /* 0x008fca00078e0208 */
[----:B--2---:R-:W-:Y:S01]  /*0120*/  STG.E desc[UR4][R8.64], R13 ;  /* 0x0000000d08007986 */ /* 0x004fe2000c101904 */
[----:B------:R-:W-:Y:S05]  /*0130*/  EXIT ;  /* 0x000000000000794d */ /* 0x000fea0003800000 */
.L_x_1:
        /* <DEDUP_REMOVED lines=12> */
.L_x_63:


//--------------------- .text._Z12blellochPostPjS_i --------------------------
	.section	.text._Z12blellochPostPjS_i,"ax",@progbits
	.align	128
        .global         _Z12blellochPostPjS_i
        .type           _Z12blellochPostPjS_i,@function
        .size           _Z12blellochPostPjS_i,(.L_x_64 - _Z12blellochPostPjS_i)
        .other          _Z12blellochPostPjS_i,@"STO_CUDA_ENTRY STV_DEFAULT"
_Z12blellochPostPjS_i:
.text._Z12blellochPostPjS_i:
[----:B------:R-:W-:Y:S08]  /*0000*/  LDC R1, c[0x0][0x37c] ;  /* 0x0000df00ff017b82 */ /* 0x000ff00000000800 */
[----:B------:R-:W0:Y:S01]  /*0010*/  LDC R6, c[0x0][0x390] ;  /* 0x0000e400ff067b82 */ /* 0x000e220000000800 */
[----:B------:R-:W1:Y:S01]  /*0020*/  S2R R9, SR_CTAID.X ;  /* 0x0000000000097919 */ /* 0x000e620000002500 */
[----:B------:R-:W1:Y:S01]  /*0030*/  LDCU UR4, c[0x0][0x360] ;  /* 0x00006c00ff0477ac */ /* 0x000e620008000800 */
[----:B------:R-:W1:Y:S01]  /*0040*/  S2R R4, SR_TID.X ;  /* 0x0000000000047919 */ /* 0x000e620000002100 */
[----:B0-----:R-:W-:-:S04]  /*0050*/  IABS R5, R6 ;  /* 0x0000000600057213 */ /* 0x001fc80000000000 */
[----:B------:R-:W0:Y:S01]  /*0060*/  I2F.RP R0, R5 ;  /* 0x0000000500007306 */ /* 0x000e220000209400 */
[----:B-1----:R-:W-:-:S05]  /*0070*/  IMAD R9, R9, UR4, R4 ;  /* 0x0000000409097c24 */ /* 0x002fca000f8e0204 */
[----:B------:R-:W-:Y:S02]  /*0080*/  ISETP.GE.AND P2, PT, R9, RZ, PT ;  /* 0x000000ff0900720c */ /* 0x000fe40003f46270 */
[----:B0-----:R-:W0:Y:S02]  /*0090*/  MUFU.RCP R0, R0 ;  /* 0x0000000000007308 */ /* 0x001e240000001000 */
[----:B0-----:R-:W-:Y:S01]  /*00a0*/  VIADD R2, R0, 0xffffffe ;  /* 0x0ffffffe00027836 */ /* 0x001fe20000000000 */
[----:B------:R-:W-:-:S05]  /*00b0*/  IABS R0, R9 ;  /* 0x0000000900007213 */ /* 0x000fca0000000000 */
[----:B------:R0:W1:Y:S02]  /*00c0*/  F2I.FTZ.U32.TRUNC.NTZ R3, R2 ;  /* 0x0000000200037305 */ /* 0x000064000021f000 */
[----:B0-----:R-:W-:Y:S02]  /*00d0*/  HFMA2 R2, -RZ, RZ, 0, 0 ;  /* 0x00000000ff027431 */ /* 0x001fe400000001ff */
[----:B-1----:R-:W-:-:S04]  /*00e0*/  IMAD.MOV R8, RZ, RZ, -R3 ;  /* 0x000000ffff087224 */ /* 0x002fc800078e0a03 */
[----:B------:R-:W-:-:S04]  /*00f0*/  IMAD R7, R8, R5, RZ ;  /* 0x0000000508077224 */ /* 0x000fc800078e02ff */
[----:B------:R-:W-:-:S06]  /*0100*/  IMAD.HI.U32 R3, R3, R7, R2 ;  /* 0x0000000703037227 */ /* 0x000fcc00078e0002 */
[----:B------:R-:W-:-:S04]  /*0110*/  IMAD.HI.U32 R3, R3, R0, RZ ;  /* 0x0000000003037227 */ /* 0x000fc800078e00ff */
[----:B------:R-:W-:-:S04]  /*0120*/  IMAD.MOV R3, RZ, RZ, -R3 ;  /* 0x000000ffff037224 */ /* 0x000fc800078e0a03 */
[----:B------:R-:W-:Y:S02]  /*0130*/  IMAD R0, R5, R3, R0 ;  /* 0x0000000305007224 */ /* 0x000fe400078e0200 */
[----:B------:R-:W-:-:S03]  /*0140*/  VIADD R3, R6, 0xffffffff ;  /* 0xffffffff06037836 */ /* 0x000fc60000000000 */
[----:B------:R-:W-:-:S13]  /*0150*/  ISETP.GT.U32.AND P0, PT, R5, R0, PT ;  /* 0x000000000500720c */ /* 0x000fda0003f04070 */
[----:B------:R-:W-:Y:S02]  /*0160*/  @!P0 IADD3 R0, PT, PT, R0, -R5, RZ ;  /* 0x8000000500008210 */ /* 0x000fe40007ffe0ff */
[----:B------:R-:W-:Y:S02]  /*0170*/  ISETP.NE.AND P0, PT, R6, RZ, PT ;  /* 0x000000ff0600720c */ /* 0x000fe40003f05270 */
[----:B------:R-:W-:-:S13]  /*0180*/  ISETP.GT.U32.AND P1, PT, R5, R0, PT ;  /* 0x000000000500720c */ /* 0x000fda0003f24070 */
[----:B------:R-:W-:-:S05]  /*0190*/  @!P1 IMAD.IADD R0, R0, 0x1, -R5 ;  /* 0x0000000100009824 */ /* 0x000fca00078e0a05 */
[----:B------:R-:W-:Y:S02]  /*01a0*/  @!P2 IADD3 R0, PT, PT, -R0, RZ, RZ ;  /* 0x000000ff0000a210 */ /* 0x000fe40007ffe1ff */
[----:B------:R-:W-:-:S04]  /*01b0*/  @!P0 LOP3.LUT R0, RZ, R6, RZ, 0x33, !PT ;  /* 0x00000006ff008212 */ /* 0x000fc800078e33ff */
[----:B------:R-:W-:-:S13]  /*01c0*/  ISETP.NE.AND P0, PT, R0, R3, PT ;  /* 0x000000030000720c */ /* 0x000fda0003f05270 */
[----:B------:R-:W-:Y:S05]  /*01d0*/  @P0 EXIT ;  /* 0x000000000000094d */ /* 0x000fea0003800000 */
[----:B------:R-:W0:Y:S01]  /*01e0*/  LDC.64 R2, c[0x0][0x388] ;  /* 0x0000e200ff027b82 */ /* 0x000e220000000a00 */
[----:B------:R-:W-:Y:S01]  /*01f0*/  LEA.HI R0, R6, R6, RZ, 0x1 ;  /* 0x0000000606007211 */ /* 0x000fe200078f08ff */
[----:B------:R-:W1:Y:S03]  /*0200*/  LDCU.64 UR4, c[0x0][0x358] ;  /* 0x00006b00ff0477ac */ /* 0x000e660008000a00 */
[----:B------:R-:W-:-:S03]  /*0210*/  SHF.R.S32.HI R0, RZ, 0x1, R0 ;  /* 0x00000001ff007819 */ /* 0x000fc60000011400 */
[----:B------:R-:W2:Y:S01]  /*0220*/  LDC.64 R6, c[0x0][0x380] ;  /* 0x0000e000ff067b82 */ /* 0x000ea20000000a00 */
[----:B------:R-:W-:Y:S01]  /*0230*/  IADD3 R15, PT, PT, -R0, RZ, RZ ;  /* 0x000000ff000f7210 */ /* 0x000fe20007ffe1ff */
[----:B0-----:R-:W-:-:S05]  /*0240*/  IMAD.WIDE R2, R9, 0x4, R2 ;  /* 0x0000000409027825 */ /* 0x001fca00078e0202 */
[----:B-1----:R-:W3:Y:S01]  /*0250*/  LDG.E R0, desc[UR4][R2.64] ;  /* 0x0000000402007981 */ /* 0x002ee2000c1e1900 */
[----:B------:R-:W-:-:S06]  /*0260*/  IMAD.WIDE R4, R15, 0x4, R2 ;  /* 0x000000040f047825 */ /* 0x000fcc00078e0202 */
[----:B------:R-:W3:Y:S01]  /*0270*/  LDG.E R5, desc[UR4][R4.64] ;  /* 0x0000000404057981 */ /* 0x000ee2000c1e1900 */
[----:B--2---:R-:W-:Y:S01]  /*0280*/  IMAD.WIDE R6, R9, 0x4, R6 ;  /* 0x0000000409067825 */ /* 0x004fe200078e0206 */
[----:B---3--:R-:W-:-:S05]  /*0290*/  IADD3 R11, PT, PT, R0, R5, RZ ;  /* 0x00000005000b7210 */ /* 0x008fca0007ffe0ff */
[----:B------:R-:W-:Y:S04]  /*02a0*/  STG.E desc[UR4][R6.64], R11 ;  /* 0x0000000b06007986 */ /* 0x000fe8000c101904 */
[----:B------:R-:W2:Y:S01]  /*02b0*/  LDG.E R13, desc[UR4][R2.64] ;  /* 0x00000004020d7981 */ /* 0x000ea2000c1e1900 */
[----:B------:R-:W-:-:S05]  /*02c0*/  IMAD.WIDE R8, R15, 0x4, R6 ;  /* 0x000000040f087825 */ /* 0x000fca00078e0206 */
[----:B--2---:R-:W-:Y:S01]  /*02d0*/  STG.E desc[UR4][R8.64], R13 ;  /* 0x0000000d08007986 */ /* 0x004fe2000c101904 */
[----:B------:R-:W-:Y:S05]  /*02e0*/  EXIT ;  /* 0x000000000000794d */ /* 0x000fea0003800000 */
.L_x_2:
        /* <DEDUP_REMOVED lines=9> */
.L_x_64:


//--------------------- .text._Z8blellochPjS_i    --------------------------
	.section	.text._Z8blellochPjS_i,"ax",@progbits
	.align	128
        .global         _Z8blellochPjS_i
        .type           _Z8blellochPjS_i,@function
        .size           _Z8blellochPjS_i,(.L_x_65 - _Z8blellochPjS_i)
        .other          _Z8blellochPjS_i,@"STO_CUDA_ENTRY STV_DEFAULT"
_Z8blellochPjS_i:
.text._Z8blellochPjS_i:
[----:B------:R-:W-:Y:S08]  /*0000*/  LDC R1, c[0x0][0x37c] ;  /* 0x0000df00ff017b82 */ /* 0x000ff00000000800 */
[----:B------:R-:W0:Y:S01]  /*0010*/  LDC R6, c[0x0][0x390] ;  /* 0x0000e400ff067b82 */ /* 0x000e220000000800 */
[----:B------:R-:W1:Y:S01]  /*0020*/  S2R R0, SR_CTAID.X ;  /* 0x0000000000007919 */ /* 0x000e620000002500 */
[----:B------:R-:W1:Y:S01]  /*0030*/  LDCU UR4, c[0x0][0x360] ;  /* 0x00006c00ff0477ac */ /* 0x000e620008000800 */
[----:B------:R-:W1:Y:S01]  /*0040*/  S2R R5, SR_TID.X ;  /* 0x0000000000057919 */ /* 0x000e620000002100 */
[----:B0-----:R-:W-:-:S04]  /*0050*/  IABS R7, R6 ;  /* 0x0000000600077213 */ /* 0x001fc80000000000 */
[----:B------:R-:W0:Y:S01]  /*0060*/  I2F.RP R4, R7 ;  /* 0x0000000700047306 */ /* 0x000e220000209400 */
[----:B-1----:R-:W-:Y:S01]  /*0070*/  IMAD R0, R0, UR4, R5 ;  /* 0x0000000400007c24 */ /* 0x002fe2000f8e0205 */
[----:B------:R-:W1:Y:S04]  /*0080*/  LDCU.64 UR4, c[0x0][0x358] ;  /* 0x00006b00ff0477ac */ /* 0x000e680008000a00 */
[----:B------:R-:W-:Y:S02]  /*0090*/  ISETP.GE.AND P2, PT, R0, RZ, PT ;  /* 0x000000ff0000720c */ /* 0x000fe40003f46270 */
[----:B0-----:R-:W0:Y:S02]  /*00a0*/  MUFU.RCP R4, R4 ;  /* 0x0000000400047308 */ /* 0x001e240000001000 */
[----:B0-----:R-:W-:Y:S01]  /*00b0*/  VIADD R2, R4, 0xffffffe ;  /* 0x0ffffffe04027836 */ /* 0x001fe20000000000 */
[----:B------:R-:W-:-:S05]  /*00c0*/  IABS R4, R0 ;  /* 0x0000000000047213 */ /* 0x000fca0000000000 */
[----:B------:R0:W2:Y:S02]  /*00d0*/  F2I.FTZ.U32.TRUNC.NTZ R3, R2 ;  /* 0x0000000200037305 */ /* 0x0000a4000021f000 */
[----:B0-----:R-:W-:Y:S02]  /*00e0*/  HFMA2 R2, -RZ, RZ, 0, 0 ;  /* 0x00000000ff027431 */ /* 0x001fe400000001ff */
[----:B--2---:R-:W-:-:S04]  /*00f0*/  IMAD.MOV R8, RZ, RZ, -R3 ;  /* 0x000000ffff087224 */ /* 0x004fc800078e0a03 */
        /* <DEDUP_REMOVED lines=14> */
[----:B-1----:R-:W-:Y:S05]  /*01e0*/  @P0 BRA `(.L_x_3) ;  /* 0x0000000000340947 */ /* 0x002fea0003800000 */
[----:B------:R-:W0:Y:S01]  /*01f0*/  LDC.64 R2, c[0x0][0x388] ;  /* 0x0000e200ff027b82 */ /* 0x000e220000000a00 */
[----:B------:R-:W-:-:S04]  /*0200*/  LEA.HI R4, R6, R6, RZ, 0x1 ;  /* 0x0000000606047211 */ /* 0x000fc800078f08ff */
[----:B------:R-:W-:-:S03]  /*0210*/  SHF.R.S32.HI R4, RZ, 0x1, R4 ;  /* 0x00000001ff047819 */ /* 0x000fc60000011404 */
[----:B------:R-:W1:Y:S01]  /*0220*/  LDC.64 R6, c[0x0][0x380] ;  /* 0x0000e000ff067b82 */ /* 0x000e620000000a00 */
[----:B------:R-:W-:Y:S01]  /*0230*/  IADD3 R5, PT, PT, -R4, RZ, RZ ;  /* 0x000000ff04057210 */ /* 0x000fe20007ffe1ff */
[----:B0-----:R-:W-:-:S04]  /*0240*/  IMAD.WIDE R2, R0, 0x4, R2 ;  /* 0x0000000400027825 */ /* 0x001fc800078e0202 */
[----:B------:R-:W-:Y:S02]  /*0250*/  IMAD.WIDE R4, R5, 0x4, R2 ;  /* 0x0000000405047825 */ /* 0x000fe400078e0202 */
[----:B------:R-:W2:Y:S04]  /*0260*/  LDG.E R2, desc[UR4][R2.64] ;  /* 0x0000000402027981 */ /* 0x000ea8000c1e1900 */
[----:B------:R-:W2:Y:S01]  /*0270*/  LDG.E R5, desc[UR4][R4.64] ;  /* 0x0000000404057981 */ /* 0x000ea2000c1e1900 */
[----:B-1----:R-:W-:Y:S01]  /*0280*/  IMAD.WIDE R6, R0, 0x4, R6 ;  /* 0x0000000400067825 */ /* 0x002fe200078e0206 */
[----:B--2---:R-:W-:-:S05]  /*0290*/  IADD3 R9, PT, PT, R2, R5, RZ ;  /* 0x0000000502097210 */ /* 0x004fca0007ffe0ff */
[----:B------:R-:W-:Y:S01]  /*02a0*/  STG.E desc[UR4][R6.64], R9 ;  /* 0x0000000906007986 */ /* 0x000fe2000c101904 */
[----:B------:R-:W-:Y:S05]  /*02b0*/  EXIT ;  /* 0x000000000000794d */ /* 0x000fea0003800000 */
.L_x_3:
[----:B------:R-:W0:Y:S08]  /*02c0*/  LDC.64 R2, c[0x0][0x388] ;  /* 0x0000e200ff027b82 */ /* 0x000e300000000a00 */
[----:B------:R-:W1:Y:S01]  /*02d0*/  LDC.64 R4, c[0x0][0x380] ;  /* 0x0000e000ff047b82 */ /* 0x000e620000000a00 */
[----:B0-----:R-:W-:-:S06]  /*02e0*/  IMAD.WIDE R2, R0, 0x4, R2 ;  /* 0x0000000400027825 */ /* 0x001fcc00078e0202 */
[----:B------:R-:W2:Y:S01]  /*02f0*/  LDG.E R3, desc[UR4][R2.64] ;  /* 0x0000000402037981 */ /* 0x000ea2000c1e1900 */
[----:B-1----:R-:W-:-:S05]  /*0300*/  IMAD.WIDE R4, R0, 0x4, R4 ;  /* 0x0000000400047825 */ /* 0x002fca00078e0204 */
[----:B--2---:R-:W-:Y:S01]  /*0310*/  STG.E desc[UR4][R4.64], R3 ;  /* 0x0000000304007986 */ /* 0x004fe2000c101904 */
[----:B------:R-:W-:Y:S05]  /*0320*/  EXIT ;  /* 0x000000000000794d */ /* 0x000fea0003800000 */
.L_x_4:
        /* <DEDUP_REMOVED lines=13> */
.L_x_65:


//--------------------- .text._Z7sumScanPjS_i     --------------------------
	.section	.text._Z7sumScanPjS_i,"ax",@progbits
	.align	128
        .global         _Z7sumScanPjS_i
        .type           _Z7sumScanPjS_i,@function
        .size           _Z7sumScanPjS_i,(.L_x_66 - _Z7sumScanPjS_i)
        .other          _Z7sumScanPjS_i,@"STO_CUDA_ENTRY STV_DEFAULT"
_Z7sumScanPjS_i:
.text._Z7sumScanPjS_i:
[----:B------:R-:W-:Y:S01]  /*0000*/  LDC R1, c[0x0][0x37c] ;  /* 0x0000df00ff017b82 */ /* 0x000fe20000000800 */
[----:B------:R-:W0:Y:S01]  /*0010*/  S2R R9, SR_CTAID.X ;  /* 0x0000000000097919 */ /* 0x000e220000002500 */
[----:B------:R-:W0:Y:S01]  /*0020*/  LDCU UR4, c[0x0][0x360] ;  /* 0x00006c00ff0477ac */ /* 0x000e220008000800 */
[----:B------:R-:W0:Y:S01]  /*0030*/  S2R R0, SR_TID.X ;  /* 0x0000000000007919 */ /* 0x000e220000002100 */
[----:B------:R-:W1:Y:S01]  /*0040*/  LDCU UR6, c[0x0][0x390] ;  /* 0x00007200ff0677ac */ /* 0x000e620008000800 */
[----:B0-----:R-:W-:Y:S01]  /*0050*/  IMAD R9, R9, UR4, R0 ;  /* 0x0000000409097c24 */ /* 0x001fe2000f8e0200 */
[----:B------:R-:W0:Y:S04]  /*0060*/  LDCU.64 UR4, c[0x0][0x358] ;  /* 0x00006b00ff0477ac */ /* 0x000e280008000a00 */
[----:B-1----:R-:W-:-:S13]  /*0070*/  ISETP.GE.AND P0, PT, R9, UR6, PT ;  /* 0x0000000609007c0c */ /* 0x002fda000bf06270 */
[----:B------:R-:W-:Y:S05]  /*0080*/  @P0 BRA `(.L_x_5) ;  /* 0x00000000001c0947 */ /* 0x000fea0003800000 */
[----:B------:R-:W1:Y:S08]  /*0090*/  LDC.64 R2, c[0x0][0x388] ;  /* 0x0000e200ff027b82 */ /* 0x000e700000000a00 */
[----:B------:R-:W2:Y:S01]  /*00a0*/  LDC.64 R4, c[0x0][0x380] ;  /* 0x0000e000ff047b82 */ /* 0x000ea20000000a00 */
[----:B-1----:R-:W-:-:S06]  /*00b0*/  IMAD.WIDE R2, R9, 0x4, R2 ;  /* 0x0000000409027825 */ /* 0x002fcc00078e0202 */
[----:B0-----:R-:W3:Y:S01]  /*00c0*/  LDG.E R3, desc[UR4][R2.64] ;  /* 0x0000000402037981 */ /* 0x001ee2000c1e1900 */
[----:B--2---:R-:W-:-:S05]  /*00d0*/  IMAD.WIDE R4, R9, 0x4, R4 ;  /* 0x0000000409047825 */ /* 0x004fca00078e0204 */
[----:B---3--:R-:W-:Y:S01]  /*00e0*/  STG.E desc[UR4][R4.64], R3 ;  /* 0x0000000304007986 */ /* 0x008fe2000c101904 */
[----:B------:R-:W-:Y:S05]  /*00f0*/  EXIT ;  /* 0x000000000000794d */ /* 0x000fea0003800000 */
.L_x_5:
[----:B------:R-:W1:Y:S01]  /*0100*/  LDC.64 R2, c[0x0][0x388] ;  /* 0x0000e200ff027b82 */ /* 0x000e620000000a00 */
[C---:B------:R-:W-:Y:S01]  /*0110*/  IADD3 R7, PT, PT, R9.reuse, -UR6, RZ ;  /* 0x8000000609077c10 */ /* 0x040fe2000fffe0ff */
[----:B-1----:R-:W-:-:S04]  /*0120*/  IMAD.WIDE R4, R9, 0x4, R2 ;  /* 0x0000000409047825 */ /* 0x002fc800078e0202 */
[----:B------:R-:W-:Y:S02]  /*0130*/  IMAD.WIDE R2, R7, 0x4, R2 ;  /* 0x0000000407027825 */ /* 0x000fe400078e0202 */
[----:B0-----:R-:W2:Y:S01]  /*0140*/  LDG.E R4, desc[UR4][R4.64] ;  /* 0x0000000404047981 */ /* 0x001ea2000c1e1900 */
[----:B------:R-:W0:Y:S03]  /*0150*/  LDC.64 R6, c[0x0][0x380] ;  /* 0x0000e000ff067b82 */ /* 0x000e260000000a00 */
[----:B------:R-:W2:Y:S01]  /*0160*/  LDG.E R3, desc[UR4][R2.64] ;  /* 0x0000000402037981 */ /* 0x000ea2000c1e1900 */
[----:B0-----:R-:W-:Y:S01]  /*0170*/  IMAD.WIDE R6, R9, 0x4, R6 ;  /* 0x0000000409067825 */ /* 0x001fe200078e0206 */
[----:B--2---:R-:W-:-:S05]  /*0180*/  IADD3 R9, PT, PT, R4, R3, RZ ;  /* 0x0000000304097210 */ /* 0x004fca0007ffe0ff */
[----:B------:R-:W-:Y:S01]  /*0190*/  STG.E desc[UR4][R6.64], R9 ;  /* 0x0000000906007986 */ /* 0x000fe2000c101904 */
[----:B------:R-:W-:Y:S05]  /*01a0*/  EXIT ;  /* 0x000000000000794d */ /* 0x000fea0003800000 */
.L_x_6:
        /* <DEDUP_REMOVED lines=13> */
.L_x_66:


//--------------------- .text._Z10mapBitsRevPjS_jj --------------------------
	.section	.text._Z10mapBitsRevPjS_jj,"ax",@progbits
	.align	128
        .global         _Z10mapBitsRevPjS_jj
        .type           _Z10mapBitsRevPjS_jj,@function
        .size           _Z10mapBitsRevPjS_jj,(.L_x_67 - _Z10mapBitsRevPjS_jj)
        .other          _Z10mapBitsRevPjS_jj,@"STO_CUDA_ENTRY STV_DEFAULT"
_Z10mapBitsRevPjS_jj:
.text._Z10mapBitsRevPjS_jj:
        /* <DEDUP_REMOVED lines=9> */
[----:B-1----:R-:W-:-:S06]  /*0090*/  IMAD.WIDE R2, R7, 0x4, R2 ;  /* 0x0000000407027825 */ /* 0x002fcc00078e0202 */
[----:B--2---:R-:W3:Y:S01]  /*00a0*/  LDG.E R3, desc[UR4][R2.64] ;  /* 0x0000000402037981 */ /* 0x004ee2000c1e1900 */
[----:B----4-:R-:W-:Y:S01]  /*00b0*/  IMAD.WIDE R4, R7, 0x4, R4 ;  /* 0x0000000407047825 */ /* 0x010fe200078e0204 */
[----:B---3--:R-:W-:-:S04]  /*00c0*/  LOP3.LUT P0, RZ, R3, R8, RZ, 0xc0, !PT ;  /* 0x0000000803ff7212 */ /* 0x008fc8000780c0ff */
[----:B------:R-:W-:-:S05]  /*00d0*/  SEL R7, R9, RZ, !P0 ;  /* 0x000000ff09077207 */ /* 0x000fca0004000000 */
[----:B------:R-:W-:Y:S01]  /*00e0*/  STG.E desc[UR4][R4.64], R7 ;  /* 0x0000000704007986 */ /* 0x000fe2000c101904 */
[----:B------:R-:W-:Y:S05]  /*00f0*/  EXIT ;  /* 0x000000000000794d */ /* 0x000fea0003800000 */
.L_x_7:
        /* <DEDUP_REMOVED lines=16> */
.L_x_67:


//--------------------- .text._Z7mapBitsPjS_jj    --------------------------
	.section	.text._Z7mapBitsPjS_jj,"ax",@progbits
	.align	128
        .global         _Z7mapBitsPjS_jj
        .type           _Z7mapBitsPjS_jj,@function
        .size           _Z7mapBitsPjS_jj,(.L_x_68 - _Z7mapBitsPjS_jj)
        .other          _Z7mapBitsPjS_jj,@"STO_CUDA_ENTRY STV_DEFAULT"
_Z7mapBitsPjS_jj:
.text._Z7mapBitsPjS_jj:
[----:B------:R-:W-:Y:S01]  /*0000*/  LDC R1, c[0x0][0x37c] ;  /* 0x0000df00ff017b82 */ /* 0x000fe20000000800 */
[----:B------:R-:W0:Y:S07]  /*0010*/  S2R R7, SR_CTAID.X ;  /* 0x0000000000077919 */ /* 0x000e2e0000002500 */
[----:B------:R-:W1:Y:S01]  /*0020*/  LDC.64 R2, c[0x0][0x388] ;  /* 0x0000e200ff027b82 */ /* 0x000e620000000a00 */
[----:B------:R-:W0:Y:S01]  /*0030*/  LDCU UR6, c[0x0][0x360] ;  /* 0x00006c00ff0677ac */ /* 0x000e220008000800 */
[----:B------:R-:W0:Y:S01]  /*0040*/  S2R R0, SR_TID.X ;  /* 0x0000000000007919 */ /* 0x000e220000002100 */
[----:B------:R-:W2:Y:S01]  /*0050*/  LDCU.64 UR4, c[0x0][0x358] ;  /* 0x00006b00ff0477ac */ /* 0x000ea20008000a00 */
[----:B0-----:R-:W-:Y:S01]  /*0060*/  IMAD R7, R7, UR6, R0 ;  /* 0x0000000607077c24 */ /* 0x001fe2000f8e0200 */
[----:B------:R-:W0:Y:S03]  /*0070*/  LDCU UR6, c[0x0][0x390] ;  /* 0x00007200ff0677ac */ /* 0x000e260008000800 */
[----:B-1----:R-:W-:-:S06]  /*0080*/  IMAD.WIDE R2, R7, 0x4, R2 ;  /* 0x0000000407027825 */ /* 0x002fcc00078e0202 */
[----:B--2---:R-:W0:Y:S02]  /*0090*/  LDG.E R2, desc[UR4][R2.64] ;  /* 0x0000000402027981 */ /* 0x004e24000c1e1900 */
[----:B0-----:R-:W-:-:S13]  /*00a0*/  LOP3.LUT P0, RZ, R2, UR6, RZ, 0xc0, !PT ;  /* 0x0000000602ff7c12 */ /* 0x001fda000f80c0ff */
[----:B------:R-:W0:Y:S08]  /*00b0*/  @P0 LDC.64 R4, c[0x0][0x380] ;  /* 0x0000e000ff040b82 */ /* 0x000e300000000a00 */
[----:B------:R-:W1:Y:S01]  /*00c0*/  @P0 LDC R9, c[0x0][0x394] ;  /* 0x0000e500ff090b82 */ /* 0x000e620000000800 */
[----:B0-----:R-:W-:-:S05]  /*00d0*/  @P0 IMAD.WIDE R4, R7, 0x4, R4 ;  /* 0x0000000407040825 */ /* 0x001fca00078e0204 */
[----:B-1----:R0:W-:Y:S01]  /*00e0*/  @P0 STG.E desc[UR4][R4.64], R9 ;  /* 0x0000000904000986 */ /* 0x0021e2000c101904 */
[----:B------:R-:W-:Y:S05]  /*00f0*/  @P0 EXIT ;  /* 0x000000000000094d */ /* 0x000fea0003800000 */
[----:B------:R-:W1:Y:S02]  /*0100*/  LDC.64 R2, c[0x0][0x380] ;  /* 0x0000e000ff027b82 */ /* 0x000e640000000a00 */
[----:B-1----:R-:W-:-:S05]  /*0110*/  IMAD.WIDE R2, R7, 0x4, R2 ;  /* 0x0000000407027825 */ /* 0x002fca00078e0202 */
[----:B------:R-:W-:Y:S01]  /*0120*/  STG.E desc[UR4][R2.64], RZ ;  /* 0x000000ff02007986 */ /* 0x000fe2000c101904 */
[----:B------:R-:W-:Y:S05]  /*0130*/  EXIT ;  /* 0x000000000000794d */ /* 0x000fea0003800000 */
.L_x_8:
        /* <DEDUP_REMOVED lines=12> */
.L_x_68:


//--------------------- .text._Z13blelloch_postPfS_i --------------------------
	.section	.text._Z13blelloch_postPfS_i,"ax",@progbits
	.align	128
        .global         _Z13blelloch_postPfS_i
        .type           _Z13blelloch_postPfS_i,@function
        .size           _Z13blelloch_postPfS_i,(.L_x_69 - _Z13blelloch_postPfS_i)
        .other          _Z13blelloch_postPfS_i,@"STO_CUDA_ENTRY STV_DEFAULT"
_Z13blelloch_postPfS_i:
.text._Z13blelloch_postPfS_i:
[----:B------:R-:W-:Y:S08]  /*0000*/  LDC R1, c[0x0][0x37c] ;  /* 0x0000df00ff017b82 */ /* 0x000ff00000000800 */
[----:B------:R-:W0:Y:S01]  /*0010*/  LDC R6, c[0x0][0x390] ;  /* 0x0000e400ff067b82 */ /* 0x000e220000000800 */
[----:B------:R-:W1:Y:S01]  /*0020*/  S2R R7, SR_TID.Y ;  /* 0x0000000000077919 */ /* 0x000e620000002200 */
[----:B------:R-:W2:Y:S01]  /*0030*/  LDCU UR4, c[0x0][0x370] ;  /* 0x00006e00ff0477ac */ /* 0x000ea20008000800 */
[----:B------:R-:W2:Y:S01]  /*0040*/  S2R R5, SR_CTAID.X ;  /* 0x0000000000057919 */ /* 0x000ea20000002500 */
[----:B------:R-:W3:Y:S04]  /*0050*/  LDCU UR5, c[0x0][0x360] ;  /* 0x00006c00ff0577ac */ /* 0x000ee80008000800 */
[----:B------:R-:W1:Y:S01]  /*0060*/  S2UR UR6, SR_CTAID.Y ;  /* 0x00000000000679c3 */ /* 0x000e620000002600 */
[----:B------:R-:W3:Y:S07]  /*0070*/  S2R R9, SR_TID.X ;  /* 0x0000000000097919 */ /* 0x000eee0000002100 */
[----:B------:R-:W1:Y:S01]  /*0080*/  LDC R0, c[0x0][0x364] ;  /* 0x0000d900ff007b82 */ /* 0x000e620000000800 */
[----:B0-----:R-:W-:-:S04]  /*0090*/  IABS R11, R6 ;  /* 0x00000006000b7213 */ /* 0x001fc80000000000 */
[----:B------:R-:W0:Y:S01]  /*00a0*/  I2F.RP R4, R11 ;  /* 0x0000000b00047306 */ /* 0x000e220000209400 */
[----:B-1----:R-:W-:-:S07]  /*00b0*/  IMAD R0, R0, UR6, R7 ;  /* 0x0000000600007c24 */ /* 0x002fce000f8e0207 */
[----:B0-----:R-:W0:Y:S01]  /*00c0*/  MUFU.RCP R4, R4 ;  /* 0x0000000400047308 */ /* 0x001e220000001000 */
[----:B--2---:R-:W-:-:S04]  /*00d0*/  IMAD R0, R0, UR4, R5 ;  /* 0x0000000400007c24 */ /* 0x004fc8000f8e0205 */
[----:B---3--:R-:W-:-:S05]  /*00e0*/  IMAD R9, R0, UR5, R9 ;  /* 0x0000000500097c24 */ /* 0x008fca000f8e0209 */
[----:B------:R-:W-:Y:S02]  /*00f0*/  IABS R0, R9 ;  /* 0x0000000900007213 */ /* 0x000fe40000000000 */
[----:B------:R-:W-:Y:S02]  /*0100*/  ISETP.GE.AND P2, PT, R9, RZ, PT ;  /* 0x000000ff0900720c */ /* 0x000fe40003f46270 */
[----:B0-----:R-:W-:-:S04]  /*0110*/  IADD3 R2, PT, PT, R4, 0xffffffe, RZ ;  /* 0x0ffffffe04027810 */ /* 0x001fc80007ffe0ff */
[----:B------:R0:W1:Y:S02]  /*0120*/  F2I.FTZ.U32.TRUNC.NTZ R3, R2 ;  /* 0x0000000200037305 */ /* 0x000064000021f000 */
[----:B0-----:R-:W-:Y:S01]  /*0130*/  IMAD.MOV.U32 R2, RZ, RZ, RZ ;  /* 0x000000ffff027224 */ /* 0x001fe200078e00ff */
[----:B-1----:R-:W-:-:S05]  /*0140*/  IADD3 R4, PT, PT, RZ, -R3, RZ ;  /* 0x80000003ff047210 */ /* 0x002fca0007ffe0ff */
[----:B------:R-:W-:-:S04]  /*0150*/  IMAD R5, R4, R11, RZ ;  /* 0x0000000b04057224 */ /* 0x000fc800078e02ff */
[----:B------:R-:W-:-:S06]  /*0160*/  IMAD.HI.U32 R3, R3, R5, R2 ;  /* 0x0000000503037227 */ /* 0x000fcc00078e0002 */
[----:B------:R-:W-:-:S05]  /*0170*/  IMAD.HI.U32 R3, R3, R0, RZ ;  /* 0x0000000003037227 */ /* 0x000fca00078e00ff */
[----:B------:R-:W-:-:S05]  /*0180*/  IADD3 R3, PT, PT, -R3, RZ, RZ ;  /* 0x000000ff03037210 */ /* 0x000fca0007ffe1ff */
[----:B------:R-:W-:Y:S01]  /*0190*/  IMAD R0, R11, R3, R0 ;  /* 0x000000030b007224 */ /* 0x000fe200078e0200 */
[----:B------:R-:W-:-:S04]  /*01a0*/  IADD3 R3, PT, PT, R6, -0x1, RZ ;  /* 0xffffffff06037810 */ /* 0x000fc80007ffe0ff */
[----:B------:R-:W-:-:S13]  /*01b0*/  ISETP.GT.U32.AND P0, PT, R11, R0, PT ;  /* 0x000000000b00720c */ /* 0x000fda0003f04070 */
[----:B------:R-:W-:Y:S01]  /*01c0*/  @!P0 IMAD.IADD R0, R0, 0x1, -R11 ;  /* 0x0000000100008824 */ /* 0x000fe200078e0a0b */
[----:B------:R-:W-:-:S04]  /*01d0*/  ISETP.NE.AND P0, PT, R6, RZ, PT ;  /* 0x000000ff0600720c */ /* 0x000fc80003f05270 */
[----:B------:R-:W-:-:S13]  /*01e0*/  ISETP.GT.U32.AND P1, PT, R11, R0, PT ;  /* 0x000000000b00720c */ /* 0x000fda0003f24070 */
[----:B------:R-:W-:-:S05]  /*01f0*/  @!P1 IADD3 R0, PT, PT, R0, -R11, RZ ;  /* 0x8000000b00009210 */ /* 0x000fca0007ffe0ff */
[----:B------:R-:W-:Y:S01]  /*0200*/  @!P2 IMAD.MOV R0, RZ, RZ, -R0 ;  /* 0x000000ffff00a224 */ /* 0x000fe200078e0a00 */
        /* <DEDUP_REMOVED lines=13> */
[----:B--2---:R-:W-:-:S04]  /*02e0*/  IMAD.WIDE R6, R9, 0x4, R6 ;  /* 0x0000000409067825 */ /* 0x004fc800078e0206 */
[----:B---3--:R-:W-:-:S05]  /*02f0*/  FADD R11, R0, R5 ;  /* 0x00000005000b7221 */ /* 0x008fca0000000000 */
[----:B------:R-:W-:Y:S04]  /*0300*/  STG.E desc[UR4][R6.64], R11 ;  /* 0x0000000b06007986 */ /* 0x000fe8000c101904 */
[----:B------:R-:W2:Y:S01]  /*0310*/  LDG.E R13, desc[UR4][R2.64] ;  /* 0x00000004020d7981 */ /* 0x000ea2000c1e1900 */
[----:B------:R-:W-:-:S05]  /*0320*/  IMAD.WIDE R8, R15, 0x4, R6 ;  /* 0x000000040f087825 */ /* 0x000fca00078e0206 */
[----:B--2---:R-:W-:Y:S01]  /*0330*/  STG.E desc[UR4][R8.64], R13 ;  /* 0x0000000d08007986 */ /* 0x004fe2000c101904 */
[----:B------:R-:W-:Y:S05]  /*0340*/  EXIT ;  /* 0x000000000000794d */ /* 0x000fea0003800000 */
.L_x_9:
        /* <DEDUP_REMOVED lines=11> */
.L_x_69:


//--------------------- .text._Z8blellochPfS_i    --------------------------
	.section	.text._Z8blellochPfS_i,"ax",@progbits
	.align	128
        .global         _Z8blellochPfS_i
        .type           _Z8blellochPfS_i,@function
        .size           _Z8blellochPfS_i,(.L_x_70 - _Z8blellochPfS_i)
        .other          _Z8blellochPfS_i,@"STO_CUDA_ENTRY STV_DEFAULT"
_Z8blellochPfS_i:
.text._Z8blellochPfS_i:
        /* <DEDUP_REMOVED lines=14> */
[----:B---3--:R-:W-:Y:S01]  /*00e0*/  IMAD R0, R0, UR5, R7 ;  /* 0x0000000500007c24 */ /* 0x008fe2000f8e0207 */
[----:B------:R-:W1:Y:S04]  /*00f0*/  LDCU.64 UR4, c[0x0][0x358] ;  /* 0x00006b00ff0477ac */ /* 0x000e680008000a00 */
[----:B------:R-:W-:Y:S02]  /*0100*/  ISETP.GE.AND P2, PT, R0, RZ, PT ;  /* 0x000000ff0000720c */ /* 0x000fe40003f46270 */
[----:B0-----:R-:W-:-:S04]  /*0110*/  IADD3 R2, PT, PT, R4, 0xffffffe, RZ ;  /* 0x0ffffffe04027810 */ /* 0x001fc80007ffe0ff */
[----:B------:R0:W2:Y:S02]  /*0120*/  F2I.FTZ.U32.TRUNC.NTZ R3, R2 ;  /* 0x0000000200037305 */ /* 0x0000a4000021f000 */
[----:B0-----:R-:W-:Y:S01]  /*0130*/  IMAD.MOV.U32 R2, RZ, RZ, RZ ;  /* 0x000000ffff027224 */ /* 0x001fe200078e00ff */
[----:B--2---:R-:W-:-:S05]  /*0140*/  IADD3 R4, PT, PT, RZ, -R3, RZ ;  /* 0x80000003ff047210 */ /* 0x004fca0007ffe0ff */
[----:B------:R-:W-:Y:S01]  /*0150*/  IMAD R5, R4, R11, RZ ;  /* 0x0000000b04057224 */ /* 0x000fe200078e02ff */
[----:B------:R-:W-:-:S03]  /*0160*/  IABS R4, R0 ;  /* 0x0000000000047213 */ /* 0x000fc60000000000 */
        /* <DEDUP_REMOVED lines=23> */
[----:B-1----:R-:W-:-:S04]  /*02e0*/  IMAD.WIDE R6, R0, 0x4, R6 ;  /* 0x0000000400067825 */ /* 0x002fc800078e0206 */
[----:B--2---:R-:W-:-:S05]  /*02f0*/  FADD R9, R2, R5 ;  /* 0x0000000502097221 */ /* 0x004fca0000000000 */
[----:B------:R-:W-:Y:S01]  /*0300*/  STG.E desc[UR4][R6.64], R9 ;  /* 0x0000000906007986 */ /* 0x000fe2000c101904 */
[----:B------:R-:W-:Y:S05]  /*0310*/  EXIT ;  /* 0x000000000000794d */ /* 0x000fea0003800000 */
.L_x_10:
[----:B------:R-:W0:Y:S08]  /*0320*/  LDC.64 R2, c[0x0][0x388] ;  /* 0x0000e200ff027b82 */ /* 0x000e300000000a00 */
[----:B------:R-:W1:Y:S01]  /*0330*/  LDC.64 R4, c[0x0][0x380] ;  /* 0x0000e000ff047b82 */ /* 0x000e620000000a00 */
[----:B0-----:R-:W-:-:S06]  /*0340*/  IMAD.WIDE R2, R0, 0x4, R2 ;  /* 0x0000000400027825 */ /* 0x001fcc00078e0202 */
[----:B------:R-:W2:Y:S01]  /*0350*/  LDG.E R3, desc[UR4][R2.64] ;  /* 0x0000000402037981 */ /* 0x000ea2000c1e1900 */
[----:B-1----:R-:W-:-:S05]  /*0360*/  IMAD.WIDE R4, R0, 0x4, R4 ;  /* 0x0000000400047825 */ /* 0x002fca00078e0204 */
[----:B--2---:R-:W-:Y:S01]  /*0370*/  STG.E desc[UR4][R4.64], R3 ;  /* 0x0000000304007986 */ /* 0x004fe2000c101904 */
[----:B------:R-:W-:Y:S05]  /*0380*/  EXIT ;  /* 0x000000000000794d */ /* 0x000fea0003800000 */
.L_x_11:
        /* <DEDUP_REMOVED lines=15> */
.L_x_70:


//--------------------- .text._Z12hills_steelePfS_i --------------------------
	.section	.text._Z12hills_steelePfS_i,"ax",@progbits
	.align	128
        .global         _Z12hills_steelePfS_i
        .type           _Z12hills_steelePfS_i,@function
        .size           _Z12hills_steelePfS_i,(.L_x_71 - _Z12hills_steelePfS_i)
        .other          _Z12hills_steelePfS_i,@"STO_CUDA_ENTRY STV_DEFAULT"
_Z12hills_steelePfS_i:
.text._Z12hills_steelePfS_i:
[----:B------:R-:W-:Y:S01]  /*0000*/  LDC R1, c[0x0][0x37c] ;  /* 0x0000df00ff017b82 */ /* 0x000fe20000000800 */
[----:B------:R-:W0:Y:S01]  /*0010*/  S2R R5, SR_TID.Y ;  /* 0x0000000000057919 */ /* 0x000e220000002200 */
[----:B------:R-:W1:Y:S06]  /*0020*/  LDCU UR4, c[0x0][0x370] ;  /* 0x00006e00ff0477ac */ /* 0x000e6c0008000800 */
[----:B------:R-:W0:Y:S01]  /*0030*/  S2UR UR6, SR_CTAID.Y ;  /* 0x00000000000679c3 */ /* 0x000e220000002600 */
[----:B------:R-:W1:Y:S01]  /*0040*/  S2R R3, SR_CTAID.X ;  /* 0x0000000000037919 */ /* 0x000e620000002500 */
[----:B------:R-:W2:Y:S01]  /*0050*/  LDCU UR5, c[0x0][0x360] ;  /* 0x00006c00ff0577ac */ /* 0x000ea20008000800 */
[----:B------:R-:W2:Y:S01]  /*0060*/  S2R R9, SR_TID.X ;  /* 0x0000000000097919 */ /* 0x000ea20000002100 */
[----:B------:R-:W3:Y:S04]  /*0070*/  LDCU UR7, c[0x0][0x390] ;  /* 0x00007200ff0777ac */ /* 0x000ee80008000800 */
[----:B------:R-:W0:Y:S02]  /*0080*/  LDC R0, c[0x0][0x364] ;  /* 0x0000d900ff007b82 */ /* 0x000e240000000800 */
[----:B0-----:R-:W-:-:S04]  /*0090*/  IMAD R0, R0, UR6, R5 ;  /* 0x0000000600007c24 */ /* 0x001fc8000f8e0205 */
[----:B-1----:R-:W-:-:S04]  /*00a0*/  IMAD R0, R0, UR4, R3 ;  /* 0x0000000400007c24 */ /* 0x002fc8000f8e0203 */
[----:B--2---:R-:W-:Y:S01]  /*00b0*/  IMAD R9, R0, UR5, R9 ;  /* 0x0000000500097c24 */ /* 0x004fe2000f8e0209 */
[----:B------:R-:W0:Y:S04]  /*00c0*/  LDCU.64 UR4, c[0x0][0x358] ;  /* 0x00006b00ff0477ac */ /* 0x000e280008000a00 */
[----:B---3--:R-:W-:-:S13]  /*00d0*/  ISETP.GE.AND P0, PT, R9, UR7, PT ;  /* 0x0000000709007c0c */ /* 0x008fda000bf06270 */
        /* <DEDUP_REMOVED lines=8> */
.L_x_12:
[----:B------:R-:W1:Y:S01]  /*0160*/  LDC.64 R2, c[0x0][0x388] ;  /* 0x0000e200ff027b82 */ /* 0x000e620000000a00 */
[C---:B------:R-:W-:Y:S01]  /*0170*/  IADD3 R7, PT, PT, R9.reuse, -UR7, RZ ;  /* 0x8000000709077c10 */ /* 0x040fe2000fffe0ff */
[----:B-1----:R-:W-:-:S04]  /*0180*/  IMAD.WIDE R4, R9, 0x4, R2 ;  /* 0x0000000409047825 */ /* 0x002fc800078e0202 */
[----:B------:R-:W-:Y:S02]  /*0190*/  IMAD.WIDE R2, R7, 0x4, R2 ;  /* 0x0000000407027825 */ /* 0x000fe400078e0202 */
[----:B0-----:R-:W2:Y:S01]  /*01a0*/  LDG.E R4, desc[UR4][R4.64] ;  /* 0x0000000404047981 */ /* 0x001ea2000c1e1900 */
[----:B------:R-:W0:Y:S03]  /*01b0*/  LDC.64 R6, c[0x0][0x380] ;  /* 0x0000e000ff067b82 */ /* 0x000e260000000a00 */
[----:B------:R-:W2:Y:S01]  /*01c0*/  LDG.E R3, desc[UR4][R2.64] ;  /* 0x0000000402037981 */ /* 0x000ea2000c1e1900 */
[----:B0-----:R-:W-:-:S04]  /*01d0*/  IMAD.WIDE R6, R9, 0x4, R6 ;  /* 0x0000000409067825 */ /* 0x001fc800078e0206 */
[----:B--2---:R-:W-:-:S05]  /*01e0*/  FADD R9, R4, R3 ;  /* 0x0000000304097221 */ /* 0x004fca0000000000 */
[----:B------:R-:W-:Y:S01]  /*01f0*/  STG.E desc[UR4][R6.64], R9 ;  /* 0x0000000906007986 */ /* 0x000fe2000c101904 */
[----:B------:R-:W-:Y:S05]  /*0200*/  EXIT ;  /* 0x000000000000794d */ /* 0x000fea0003800000 */
.L_x_13:
        /* <DEDUP_REMOVED lines=15> */
.L_x_71:


//--------------------- .text._Z6reducePfS_       --------------------------
	.section	.text._Z6reducePfS_,"ax",@progbits
	.align	128
        .global         _Z6reducePfS_
        .type           _Z6reducePfS_,@function
        .size           _Z6reducePfS_,(.L_x_72 - _Z6reducePfS_)
        .other          _Z6reducePfS_,@"STO_CUDA_ENTRY STV_DEFAULT"
_Z6reducePfS_:
.text._Z6reducePfS_:
[----:B------:R-:W-:Y:S01]  /*0000*/  LDC R1, c[0x0][0x37c] ;  /* 0x0000df00ff017b82 */ /* 0x000fe20000000800 */
[----:B------:R-:W0:Y:S01]  /*0010*/  S2R R0, SR_CTAID.X ;  /* 0x0000000000007919 */ /* 0x000e220000002500 */
[----:B------:R-:W1:Y:S06]  /*0020*/  LDCU UR4, c[0x0][0x370] ;  /* 0x00006e00ff0477ac */ /* 0x000e6c0008000800 */
[----:B------:R-:W2:Y:S01]  /*0030*/  LDC.64 R2, c[0x0][0x388] ;  /* 0x0000e200ff027b82 */ /* 0x000ea20000000a00 */
[----:B------:R-:W3:Y:S01]  /*0040*/  S2R R5, SR_CTAID.Y ;  /* 0x0000000000057919 */ /* 0x000ee20000002600 */
[----:B------:R-:W1:Y:S01]  /*0050*/  LDCU UR5, c[0x0][0x360] ;  /* 0x00006c00ff0577ac */ /* 0x000e620008000800 */
[----:B------:R-:W4:Y:S01]  /*0060*/  S2R R9, SR_TID.X ;  /* 0x0000000000097919 */ /* 0x000f220000002100 */
[----:B------:R-:W5:Y:S04]  /*0070*/  LDCU.64 UR8, c[0x0][0x358] ;  /* 0x00006b00ff0877ac */ /* 0x000f680008000a00 */
[----:B------:R-:W3:Y:S01]  /*0080*/  LDC R4, c[0x0][0x364] ;  /* 0x0000d900ff047b82 */ /* 0x000ee20000000800 */
[----:B------:R-:W5:Y:S01]  /*0090*/  S2R R6, SR_TID.Y ;  /* 0x0000000000067919 */ /* 0x000f620000002200 */
[----:B-1----:R-:W-:-:S02]  /*00a0*/  UIMAD UR4, UR4, UR5, URZ ;  /* 0x00000005040472a4 */ /* 0x002fc4000f8e02ff */
[----:B0-----:R-:W-:Y:S02]  /*00b0*/  IMAD R0, R0, UR5, RZ ;  /* 0x0000000500007c24 */ /* 0x001fe4000f8e02ff */
[----:B---3--:R-:W-:-:S03]  /*00c0*/  IMAD R5, R5, R4, RZ ;  /* 0x0000000405057224 */ /* 0x008fc600078e02ff */
[----:B----4-:R-:W-:Y:S02]  /*00d0*/  IADD3 R4, PT, PT, R0, R9, RZ ;  /* 0x0000000900047210 */ /* 0x010fe40007ffe0ff */
[----:B-----5:R-:W-:-:S05]  /*00e0*/  IADD3 R7, PT, PT, R5, R6, RZ ;  /* 0x0000000605077210 */ /* 0x020fca0007ffe0ff */
[----:B------:R-:W-:-:S04]  /*00f0*/  IMAD R7, R7, UR4, R4 ;  /* 0x0000000407077c24 */ /* 0x000fc8000f8e0204 */
[----:B--2---:R-:W-:-:S06]  /*0100*/  IMAD.WIDE R2, R7, 0x4, R2 ;  /* 0x0000000407027825 */ /* 0x004fcc00078e0202 */
[----:B------:R-:W2:Y:S01]  /*0110*/  LDG.E R2, desc[UR8][R2.64] ;  /* 0x0000000802027981 */ /* 0x000ea2000c1e1900 */
[----:B------:R-:W0:Y:S01]  /*0120*/  S2UR UR6, SR_CgaCtaId ;  /* 0x00000000000679c3 */ /* 0x000e220000008800 */
[----:B------:R-:W-:Y:S01]  /*0130*/  UMOV UR5, 0x400 ;  /* 0x0000040000057882 */ /* 0x000fe20000000000 */
[----:B------:R-:W-:Y:S01]  /*0140*/  LOP3.LUT P0, RZ, R6, R9, RZ, 0xfc, !PT ;  /* 0x0000000906ff7212 */ /* 0x000fe2000780fcff */
[----:B0-----:R-:W-:-:S06]  /*0150*/  ULEA UR5, UR6, UR5, 0x18 ;  /* 0x0000000506057291 */ /* 0x001fcc000f8ec0ff */
[----:B------:R-:W-:-:S04]  /*0160*/  LEA R4, R6, UR5, 0x3 ;  /* 0x0000000506047c11 */ /* 0x000fc8000f8e18ff */
[----:B------:R-:W-:-:S05]  /*0170*/  LEA R7, R9, R4, 0x2 ;  /* 0x0000000409077211 */ /* 0x000fca00078e10ff */
[----:B--2---:R0:W-:Y:S01]  /*0180*/  STS [R7], R2 ;  /* 0x0000000207007388 */ /* 0x0041e20000000800 */
[----:B------:R-:W-:Y:S05]  /*0190*/  @P0 EXIT ;  /* 0x000000000000094d */ /* 0x000fea0003800000 */
[----:B0-----:R-:W0:Y:S01]  /*01a0*/  LDC.64 R2, c[0x0][0x380] ;  /* 0x0000e000ff027b82 */ /* 0x001e220000000a00 */
[----:B------:R-:W-:Y:S01]  /*01b0*/  ULEA.HI UR6, UR4, UR4, URZ, 0x1 ;  /* 0x0000000404067291 */ /* 0x000fe2000f8f08ff */
[----:B------:R-:W-:Y:S01]  /*01c0*/  LEA.HI R0, R0, R0, RZ, 0x1 ;  /* 0x0000000000007211 */ /* 0x000fe200078f08ff */
[----:B------:R-:W1:Y:S01]  /*01d0*/  LDS.128 R8, [UR5] ;  /* 0x00000005ff087984 */ /* 0x000e620008000c00 */
[----:B------:R-:W-:Y:S01]  /*01e0*/  SHF.R.U32.HI R5, RZ, 0x1, R5 ;  /* 0x00000001ff057819 */ /* 0x000fe20000011605 */
[----:B------:R-:W-:Y:S01]  /*01f0*/  USHF.R.S32.HI UR6, URZ, 0x1, UR6 ;  /* 0x00000001ff067899 */ /* 0x000fe20008011406 */
[----:B------:R-:W-:-:S05]  /*0200*/  SHF.R.S32.HI R0, RZ, 0x1, R0 ;  /* 0x00000001ff007819 */ /* 0x000fca0000011400 */
[----:B------:R-:W-:-:S04]  /*0210*/  IMAD R5, R5, UR6, R0 ;  /* 0x0000000605057c24 */ /* 0x000fc8000f8e0200 */
[----:B0-----:R-:W-:-:S05]  /*0220*/  IMAD.WIDE R2, R5, 0x4, R2 ;  /* 0x0000000405027825 */ /* 0x001fca00078e0202 */
[----:B------:R-:W1:Y:S02]  /*0230*/  LDG.E R5, desc[UR8][R2.64] ;  /* 0x0000000802057981 */ /* 0x000e64000c1e1900 */
[----:B-1----:R-:W-:-:S04]  /*0240*/  FADD R8, R5, R8 ;  /* 0x0000000805087221 */ /* 0x002fc80000000000 */
[----:B------:R-:W-:-:S04]  /*0250*/  FADD R9, R8, R9 ;  /* 0x0000000908097221 */ /* 0x000fc80000000000 */
[----:B------:R-:W-:-:S04]  /*0260*/  FADD R10, R9, R10 ;  /* 0x0000000a090a7221 */ /* 0x000fc80000000000 */
[----:B------:R-:W-:-:S05]  /*0270*/  FADD R11, R10, R11 ;  /* 0x0000000b0a0b7221 */ /* 0x000fca0000000000 */
[----:B------:R-:W-:Y:S01]  /*0280*/  STG.E desc[UR8][R2.64], R11 ;  /* 0x0000000b02007986 */ /* 0x000fe2000c101908 */
[----:B------:R-:W-:Y:S05]  /*0290*/  EXIT ;  /* 0x000000000000794d */ /* 0x000fea0003800000 */
.L_x_14:
        /* <DEDUP_REMOVED lines=14> */
.L_x_72:


//--------------------- .text._Z7stencilPfS_S_    --------------------------
	.section	.text._Z7stencilPfS_S_,"ax",@progbits
	.align	128
        .global         _Z7stencilPfS_S_
        .type           _Z7stencilPfS_S_,@function
        .size           _Z7stencilPfS_S_,(.L_x_59 - _Z7stencilPfS_S_)
        .other          _Z7stencilPfS_S_,@"STO_CUDA_ENTRY STV_DEFAULT"
_Z7stencilPfS_S_:
.text._Z7stencilPfS_S_:
[----:B------:R-:W-:Y:S01]  /*0000*/  LDC R1, c[0x0][0x37c] ;  /* 0x0000df00ff017b82 */ /* 0x000fe20000000800 */
[----:B------:R-:W0:Y:S01]  /*0010*/  S2R R20, SR_TID.X ;  /* 0x0000000000147919 */ /* 0x000e220000002100 */
[----:B------:R-:W1:Y:S06]  /*0020*/  LDCU UR4, c[0x0][0x370] ;  /* 0x00006e00ff0477ac */ /* 0x000e6c0008000800 */
[----:B------:R-:W1:Y:S01]  /*0030*/  LDC R23, c[0x0][0x360] ;  /* 0x0000d800ff177b82 */ /* 0x000e620000000800 */
[----:B------:R-:W2:Y:S01]  /*0040*/  S2R R3, SR_TID.Y ;  /* 0x0000000000037919 */ /* 0x000ea20000002200 */
[----:B------:R-:W3:Y:S06]  /*0050*/  LDCU UR5, c[0x0][0x374] ;  /* 0x00006e80ff0577ac */ /* 0x000eec0008000800 */
[----:B------:R-:W0:Y:S08]  /*0060*/  S2UR UR6, SR_CTAID.X ;  /* 0x00000000000679c3 */ /* 0x000e300000002500 */
[----:B------:R-:W2:Y:S08]  /*0070*/  S2UR UR7, SR_CTAID.Y ;  /* 0x00000000000779c3 */ /* 0x000eb00000002600 */
[----:B------:R-:W2:Y:S01]  /*0080*/  LDC R0, c[0x0][0x364] ;  /* 0x0000d900ff007b82 */ /* 0x000ea20000000800 */
[----:B-1----:R-:W-:-:S02]  /*0090*/  IMAD R21, R23, UR4, RZ ;  /* 0x0000000417157c24 */ /* 0x002fc4000f8e02ff */
[----:B0-----:R-:W-:-:S05]  /*00a0*/  IMAD R20, R23, UR6, R20 ;  /* 0x0000000617147c24 */ /* 0x001fca000f8e0214 */
[----:B------:R-:W0:Y:S01]  /*00b0*/  LDC.64 R4, c[0x0][0x380] ;  /* 0x0000e000ff047b82 */ /* 0x000e220000000a00 */
[----:B---3--:R-:W-:Y:S01]  /*00c0*/  IMAD R23, R23, UR5, RZ ;  /* 0x0000000517177c24 */ /* 0x008fe2000f8e02ff */
[----:B------:R-:W1:Y:S01]  /*00d0*/  LDCU.64 UR4, c[0x0][0x358] ;  /* 0x00006b00ff0477ac */ /* 0x000e620008000a00 */
[----:B------:R-:W-:Y:S01]  /*00e0*/  VIADD R2, R20, 0xffffffff ;  /* 0xffffffff14027836 */ /* 0x000fe20000000000 */
[----:B------:R-:W-:Y:S01]  /*00f0*/  SHF.R.S32.HI R22, RZ, 0x1f, R20 ;  /* 0x0000001fff167819 */ /* 0x000fe20000011414 */
[----:B--2---:R-:W-:Y:S01]  /*0100*/  IMAD R0, R0, UR7, R3 ;  /* 0x0000000700007c24 */ /* 0x004fe2000f8e0203 */
[----:B------:R-:W2:Y:S03]  /*0110*/  LDCU.64 UR6, c[0x0][0x388] ;  /* 0x00007100ff0677ac */ /* 0x000ea60008000a00 */
[----:B------:R-:W-:Y:S02]  /*0120*/  VIADD R9, R0, 0xffffffff ;  /* 0xffffffff00097836 */ /* 0x000fe40000000000 */
[----:B------:R-:W-:-:S02]  /*0130*/  IMAD R25, R21, R0, -R21 ;  /* 0x0000000015197224 */ /* 0x000fc400078e0a15 */
[----:B------:R-:W-:Y:S01]  /*0140*/  IMAD R18, R21, R0, R20 ;  /* 0x0000000015127224 */ /* 0x000fe200078e0214 */
[----:B------:R-:W-:-:S03]  /*0150*/  LOP3.LUT R2, R2, R9, RZ, 0xfc, !PT ;  /* 0x0000000902027212 */ /* 0x000fc600078efcff */
[----:B0-----:R-:W-:Y:S01]  /*0160*/  IMAD.WIDE R4, R18, 0x4, R4 ;  /* 0x0000000412047825 */ /* 0x001fe200078e0204 */
[----:B------:R-:W-:Y:S02]  /*0170*/  ISETP.GE.AND P6, PT, R2, RZ, PT ;  /* 0x000000ff0200720c */ /* 0x000fe40003fc6270 */
[C---:B------:R-:W-:Y:S02]  /*0180*/  IADD3 R2, P0, PT, R20.reuse, R25, RZ ;  /* 0x0000001914027210 */ /* 0x040fe40007f1e0ff */
[----:B------:R-:W-:Y:S01]  /*0190*/  ISETP.GT.OR P6, PT, R20, R21, !P6 ;  /* 0x000000151400720c */ /* 0x000fe200077c4670 */
[----:B-1----:R-:W3:Y:S01]  /*01a0*/  LDG.E R19, desc[UR4][R4.64] ;  /* 0x0000000404137981 */ /* 0x002ee2000c1e1900 */
[----:B------:R-:W-:Y:S02]  /*01b0*/  LEA.HI.X.SX32 R3, R25, R22, 0x1, P0 ;  /* 0x0000001619037211 */ /* 0x000fe400000f0eff */
[----:B------:R-:W-:Y:S02]  /*01c0*/  ISETP.GT.U32.OR P6, PT, R0, R23, P6 ;  /* 0x000000170000720c */ /* 0x000fe400037c4470 */
[----:B--2---:R-:W-:-:S04]  /*01d0*/  LEA R12, P0, R2, UR6, 0x2 ;  /* 0x00000006020c7c11 */ /* 0x004fc8000f8010ff */
[----:B------:R-:W-:-:S07]  /*01e0*/  LEA.HI.X R13, R2, UR7, R3, 0x2, P0 ;  /* 0x00000007020d7c11 */ /* 0x000fce00080f1403 */
[----:B------:R-:W0:Y:S01]  /*01f0*/  @!P6 LDC.64 R14, c[0x0][0x390] ;  /* 0x0000e400ff0eeb82 */ /* 0x000e220000000a00 */
[----:B------:R-:W3:Y:S04]  /*0200*/  @!P6 LDG.E R8, desc[UR4][R12.64+-0x4] ;  /* 0xfffffc040c08e981 */ /* 0x000ee8000c1e1900 */
[----:B0-----:R-:W3:Y:S01]  /*0210*/  @!P6 LDG.E R10, desc[UR4][R14.64] ;  /* 0x000000040e0ae981 */ /* 0x001ee2000c1e1900 */
[----:B------:R-:W-:-:S04]  /*0220*/  LOP3.LUT R2, R20, R9, RZ, 0xfc, !PT ;  /* 0x0000000914027212 */ /* 0x000fc800078efcff */
[----:B------:R-:W-:Y:S02]  /*0230*/  ISETP.GE.AND P3, PT, R2, RZ, PT ;  /* 0x000000ff0200720c */ /* 0x000fe40003f66270 */
[----:B------:R-:W0:Y:S02]  /*0240*/  LDC.64 R2, c[0x0][0x388] ;  /* 0x0000e200ff027b82 */ /* 0x000e240000000a00 */
[----:B------:R-:W-:-:S04]  /*0250*/  ISETP.GE.OR P3, PT, R20, R21, !P3 ;  /* 0x000000151400720c */ /* 0x000fc80005f66670 */
[----:B------:R-:W-:-:S13]  /*0260*/  ISETP.GT.U32.OR P3, PT, R0, R23, P3 ;  /* 0x000000170000720c */ /* 0x000fda0001f64470 */
[----:B------:R-:W1:Y:S01]  /*0270*/  @!P3 LDC.64 R6, c[0x0][0x390] ;  /* 0x0000e400ff06bb82 */ /* 0x000e620000000a00 */
[C---:B------:R-:W-:Y:S02]  /*0280*/  @!P3 IMAD.IADD R11, R20.reuse, 0x1, R25 ;  /* 0x00000001140bb824 */ /* 0x040fe400078e0219 */
[----:B------:R-:W-:-:S05]  /*0290*/  VIADD R24, R20, 0x1 ;  /* 0x0000000114187836 */ /* 0x000fca0000000000 */
[----:B------:R-:W-:Y:S01]  /*02a0*/  LOP3.LUT R9, R24, R9, RZ, 0xfc, !PT ;  /* 0x0000000918097212 */ /* 0x000fe200078efcff */
[----:B---3--:R-:W-:Y:S01]  /*02b0*/  @!P6 FFMA R19, R8, R10, R19 ;  /* 0x0000000a0813e223 */ /* 0x008fe20000000013 */
[----:B0-----:R-:W-:-:S04]  /*02c0*/  @!P3 IMAD.WIDE R10, R11, 0x4, R2 ;  /* 0x000000040b0ab825 */ /* 0x001fc800078e0202 */
[----:B------:R0:W-:Y:S04]  /*02d0*/  @!P6 STG.E desc[UR4][R4.64], R19 ;  /* 0x000000130400e986 */ /* 0x0001e8000c101904 */
[----:B------:R-:W0:Y:S04]  /*02e0*/  @!P3 LDG.E R10, desc[UR4][R10.64] ;  /* 0x000000040a0ab981 */ /* 0x000e28000c1e1900 */
[----:B-1----:R-:W0:Y:S01]  /*02f0*/  @!P3 LDG.E R16, desc[UR4][R6.64+0x4] ;  /* 0x000004040610b981 */ /* 0x002e22000c1e1900 */
[----:B------:R-:W-:-:S03]  /*0300*/  ISETP.GE.AND P0, PT, R9, RZ, PT ;  /* 0x000000ff0900720c */ /* 0x000fc60003f06270 */
[----:B------:R-:W2:Y:S01]  /*0310*/  @!P6 LDG.E R14, desc[UR4][R14.64] ;  /* 0x000000040e0ee981 */ /* 0x000ea2000c1e1900 */
[----:B------:R-:W-:-:S04]  /*0320*/  ISETP.GE.OR P0, PT, R24, R21, !P0 ;  /* 0x000000151800720c */ /* 0x000fc80004706670 */
[----:B------:R-:W-:-:S13]  /*0330*/  ISETP.GT.U32.OR P0, PT, R0, R23, P0 ;  /* 0x000000170000720c */ /* 0x000fda0000704470 */
[----:B------:R-:W1:Y:S01]  /*0340*/  @!P0 LDC.64 R8, c[0x0][0x390] ;  /* 0x0000e400ff088b82 */ /* 0x000e620000000a00 */
[----:B0-----:R-:W-:-:S07]  /*0350*/  @!P3 FFMA R19, R10, R16, R19 ;  /* 0x000000100a13b223 */ /* 0x001fce0000000013 */
[----:B------:R-:W0:Y:S01]  /*0360*/  LDC.64 R16, c[0x0][0x390] ;  /* 0x0000e400ff107b82 */ /* 0x000e220000000a00 */
[----:B------:R3:W-:Y:S04]  /*0370*/  @!P3 STG.E desc[UR4][R4.64], R19 ;  /* 0x000000130400b986 */ /* 0x0007e8000c101904 */
[----:B------:R-:W3:Y:S04]  /*0380*/  @!P0 LDG.E R12, desc[UR4][R12.64+0x4] ;  /* 0x000004040c0c8981 */ /* 0x000ee8000c1e1900 */
[----:B-1----:R-:W3:Y:S01]  /*0390*/  @!P0 LDG.E R10, desc[UR4][R8.64+0x8] ;  /* 0x00000804080a8981 */ /* 0x002ee2000c1e1900 */
[----:B------:R-:W-:-:S03]  /*03a0*/  ISETP.GT.AND P2, PT, R20, RZ, PT ;  /* 0x000000ff1400720c */ /* 0x000fc60003f44270 */
[----:B------:R-:W4:Y:S01]  /*03b0*/  @!P3 LDG.E R7, desc[UR4][R6.64+0x4] ;  /* 0x000004040607b981 */ /* 0x000f22000c1e1900 */
[----:B------:R-:W-:-:S04]  /*03c0*/  ISETP.LE.AND P2, PT, R20, R21, P2 ;  /* 0x000000151400720c */ /* 0x000fc80001743270 */
[----:B------:R-:W-:Y:S01]  /*03d0*/  ISETP.GE.U32.OR P5, PT, R0, R23, !P2 ;  /* 0x000000170000720c */ /* 0x000fe200057a6470 */
[----:B0-----:R-:W-:-:S04]  /*03e0*/  IMAD.WIDE R16, R21, 0x4, R16 ;  /* 0x0000000415107825 */ /* 0x001fc800078e0210 */
[----:B---3--:R-:W-:Y:S01]  /*03f0*/  @!P0 FFMA R19, R12, R10, R19 ;  /* 0x0000000a0c138223 */ /* 0x008fe20000000013 */
[----:B------:R-:W-:-:S04]  /*0400*/  IMAD.WIDE R10, R18, 0x4, R2 ;  /* 0x00000004120a7825 */ /* 0x000fc800078e0202 */
[----:B------:R0:W-:Y:S04]  /*0410*/  @!P0 STG.E desc[UR4][R4.64], R19 ;  /* 0x0000001304008986 */ /* 0x0001e8000c101904 */
[----:B------:R-:W0:Y:S04]  /*0420*/  @!P5 LDG.E R12, desc[UR4][R10.64+-0x4] ;  /* 0xfffffc040a0cd981 */ /* 0x000e28000c1e1900 */
[----:B------:R-:W0:Y:S01]  /*0430*/  @!P5 LDG.E R13, desc[UR4][R16.64] ;  /* 0x00000004100dd981 */ /* 0x000e22000c1e1900 */
[----:B------:R-:W-:-:S03]  /*0440*/  ISETP.GT.AND P1, PT, R20, -0x1, PT ;  /* 0xffffffff1400780c */ /* 0x000fc60003f24270 */
[----:B------:R-:W3:Y:S01]  /*0450*/  @!P0 LDG.E R9, desc[UR4][R8.64+0x8] ;  /* 0x0000080408098981 */ /* 0x000ee2000c1e1900 */
[----:B------:R-:W-:-:S04]  /*0460*/  ISETP.LT.AND P1, PT, R20, R21, P1 ;  /* 0x000000151400720c */ /* 0x000fc80000f21270 */
[----:B------:R-:W-:Y:S01]  /*0470*/  ISETP.GE.U32.OR P4, PT, R0, R23, !P1 ;  /* 0x000000170000720c */ /* 0x000fe20004f86470 */
[----:B------:R-:W-:Y:S02]  /*0480*/  IMAD R25, R21, 0x2, R25 ;  /* 0x0000000215197824 */ /* 0x000fe400078e0219 */
[----:B0-----:R-:W-:-:S05]  /*0490*/  @!P5 FFMA R19, R12, R13, R19 ;  /* 0x0000000d0c13d223 */ /* 0x001fca0000000013 */
[----:B------:R0:W-:Y:S05]  /*04a0*/  @!P5 STG.E desc[UR4][R4.64], R19 ;  /* 0x000000130400d986 */ /* 0x0001ea000c101904 */
[----:B------:R-:W0:Y:S04]  /*04b0*/  @!P4 LDG.E R26, desc[UR4][R10.64] ;  /* 0x000000040a1ac981 */ /* 0x000e28000c1e1900 */
[----:B------:R-:W0:Y:S01]  /*04c0*/  @!P4 LDG.E R13, desc[UR4][R16.64+0x4] ;  /* 0x00000404100dc981 */ /* 0x000e22000c1e1900 */
[----:B------:R-:W-:-:S02]  /*04d0*/  IMAD.MOV.U32 R12, RZ, RZ, RZ ;  /* 0x000000ffff0c7224 */ /* 0x000fc400078e00ff */
[----:B--2---:R-:W-:Y:S01]  /*04e0*/  @!P6 FADD R12, RZ, R14 ;  /* 0x0000000eff0ce221 */ /* 0x004fe20000000000 */
[----:B------:R-:W-:-:S03]  /*04f0*/  IADD3 R14, P6, PT, R20, R25, RZ ;  /* 0x00000019140e7210 */ /* 0x000fc60007fde0ff */
[----:B----4-:R-:W-:Y:S01]  /*0500*/  @!P3 FADD R12, R12, R7 ;  /* 0x000000070c0cb221 */ /* 0x010fe20000000000 */
[----:B------:R-:W-:Y:S02]  /*0510*/  ISETP.GT.AND P3, PT, R20, -0x2, PT ;  /* 0xfffffffe1400780c */ /* 0x000fe40003f64270 */
[----:B------:R-:W-:Y:S02]  /*0520*/  LEA.HI.X.SX32 R25, R25, R22, 0x1, P6 ;  /* 0x0000001619197211 */ /* 0x000fe400030f0eff */
[----:B------:R-:W-:Y:S02]  /*0530*/  LEA R6, P6, R14, UR6, 0x2 ;  /* 0x000000060e067c11 */ /* 0x000fe4000f8c10ff */
[----:B------:R-:W-:Y:S02]  /*0540*/  ISETP.LT.AND P3, PT, R24, R21, P3 ;  /* 0x000000151800720c */ /* 0x000fe40001f61270 */
[----:B------:R-:W-:Y:S02]  /*0550*/  LEA.HI.X R7, R14, UR7, R25, 0x2, P6 ;  /* 0x000000070e077c11 */ /* 0x000fe4000b0f1419 */
[----:B------:R-:W-:Y:S01]  /*0560*/  ISETP.GE.U32.OR P6, PT, R0, R23, !P3 ;  /* 0x000000170000720c */ /* 0x000fe20005fc6470 */
[----:B0-----:R-:W-:-:S02]  /*0570*/  @!P4 FFMA R19, R26, R13, R19 ;  /* 0x0000000d1a13c223 */ /* 0x001fc40000000013 */
[----:B------:R-:W2:Y:S04]  /*0580*/  @!P5 LDG.E R13, desc[UR4][R16.64] ;  /* 0x00000004100dd981 */ /* 0x000ea8000c1e1900 */
[----:B------:R0:W-:Y:S06]  /*0590*/  @!P4 STG.E desc[UR4][R4.64], R19 ;  /* 0x000000130400c986 */ /* 0x0001ec000c101904 */
[----:B------:R-:W0:Y:S04]  /*05a0*/  @!P6 LDG.E R10, desc[UR4][R10.64+0x4] ;  /* 0x000004040a0ae981 */ /* 0x000e28000c1e1900 */
[----:B------:R-:W0:Y:S01]  /*05b0*/  @!P6 LDG.E R8, desc[UR4][R16.64+0x8] ;  /* 0x000008041008e981 */ /* 0x000e22000c1e1900 */
[----:B------:R-:W-:-:S02]  /*05c0*/  VIADD R0, R0, 0x1 ;  /* 0x0000000100007836 */ /* 0x000fc40000000000 */
[----:B------:R-:W-:Y:S01]  /*05d0*/  IMAD.WIDE R14, R21, 0x4, R16 ;  /* 0x00000004150e7825 */ /* 0x000fe200078e0210 */
[----:B------:R-:W4:Y:S02]  /*05e0*/  @!P4 LDG.E R25, desc[UR4][R16.64+0x4] ;  /* 0x000004041019c981 */ /* 0x000f24000c1e1900 */
[CC--:B------:R-:W-:Y:S02]  /*05f0*/  ISETP.GE.U32.OR P2, PT, R0.reuse, R23.reuse, !P2 ;  /* 0x000000170000720c */ /* 0x0c0fe40005746470 */
[----:B------:R-:W-:Y:S01]  /*0600*/  ISETP.GE.U32.OR P1, PT, R0, R23, !P1 ;  /* 0x000000170000720c */ /* 0x000fe20004f26470 */
[----:B0-----:R-:W-:-:S05]  /*0610*/  @!P6 FFMA R19, R10, R8, R19 ;  /* 0x000000080a13e223 */ /* 0x001fca0000000013 */
[----:B------:R0:W-:Y:S05]  /*0620*/  @!P6 STG.E desc[UR4][R4.64], R19 ;  /* 0x000000130400e986 */ /* 0x0001ea000c101904 */
[----:B------:R-:W0:Y:S04]  /*0630*/  @!P2 LDG.E R8, desc[UR4][R6.64+-0x4] ;  /* 0xfffffc040608a981 */ /* 0x000e28000c1e1900 */
[----:B------:R-:W0:Y:S01]  /*0640*/  @!P2 LDG.E R20, desc[UR4][R14.64] ;  /* 0x000000040e14a981 */ /* 0x000e22000c1e1900 */
[----:B------:R-:W-:-:S03]  /*0650*/  @!P1 IMAD.IADD R21, R21, 0x1, R18 ;  /* 0x0000000115159824 */ /* 0x000fc600078e0212 */
[----:B------:R-:W5:Y:S01]  /*0660*/  @!P6 LDG.E R11, desc[UR4][R16.64+0x8] ;  /* 0x00000804100be981 */ /* 0x000f62000c1e1900 */
[----:B------:R-:W-:-:S04]  /*0670*/  @!P1 IMAD.WIDE R2, R21, 0x4, R2 ;  /* 0x0000000415029825 */ /* 0x000fc800078e0202 */
[----:B0-----:R-:W-:-:S05]  /*0680*/  @!P2 FFMA R19, R8, R20, R19 ;  /* 0x000000140813a223 */ /* 0x001fca0000000013 */
[----:B------:R0:W-:Y:S04]  /*0690*/  @!P2 STG.E desc[UR4][R4.64], R19 ;  /* 0x000000130400a986 */ /* 0x0001e8000c101904 */
[----:B------:R-:W0:Y:S04]  /*06a0*/  @!P1 LDG.E R2, desc[UR4][R2.64] ;  /* 0x0000000402029981 */ /* 0x000e28000c1e1900 */
[----:B------:R-:W0:Y:S01]  /*06b0*/  @!P1 LDG.E R8, desc[UR4][R14.64+0x4] ;  /* 0x000004040e089981 */ /* 0x000e22000c1e1900 */
[----:B------:R-:W-:-:S03]  /*06c0*/  ISETP.GE.U32.OR P3, PT, R0, R23, !P3 ;  /* 0x000000170000720c */ /* 0x000fc60005f66470 */
[----:B------:R-:W5:Y:S01]  /*06d0*/  @!P2 LDG.E R21, desc[UR4][R14.64] ;  /* 0x000000040e15a981 */ /* 0x000f62000c1e1900 */
[----:B0-----:R-:W-:-:S05]  /*06e0*/  @!P1 FFMA R19, R2, R8, R19 ;  /* 0x0000000802139223 */ /* 0x001fca0000000013 */
[----:B------:R0:W-:Y:S04]  /*06f0*/  @!P1 STG.E desc[UR4][R4.64], R19 ;  /* 0x0000001304009986 */ /* 0x0001e8000c101904 */
[----:B------:R-:W0:Y:S04]  /*0700*/  @!P3 LDG.E R6, desc[UR4][R6.64+0x4] ;  /* 0x000004040606b981 */ /* 0x000e28000c1e1900 */
[----:B------:R-:W0:Y:S04]  /*0710*/  @!P3 LDG.E R0, desc[UR4][R14.64+0x8] ;  /* 0x000008040e00b981 */ /* 0x000e28000c1e1900 */
[----:B------:R-:W5:Y:S01]  /*0720*/  @!P1 LDG.E R17, desc[UR4][R14.64+0x4] ;  /* 0x000004040e119981 */ /* 0x000f62000c1e1900 */
[----:B---3--:R-:W-:-:S04]  /*0730*/  @!P0 FADD R12, R12, R9 ;  /* 0x000000090c0c8221 */ /* 0x008fc80000000000 */
[----:B--2---:R-:W-:Y:S01]  /*0740*/  @!P5 FADD R12, R12, R13 ;  /* 0x0000000d0c0cd221 */ /* 0x004fe20000000000 */
[----:B0-----:R-:W-:-:S05]  /*0750*/  @!P3 FFMA R19, R6, R0, R19 ;  /* 0x000000000613b223 */ /* 0x001fca0000000013 */
[----:B------:R0:W-:Y:S04]  /*0760*/  @!P3 STG.E desc[UR4][R4.64], R19 ;  /* 0x000000130400b986 */ /* 0x0001e8000c101904 */
[----:B------:R-:W2:Y:S01]  /*0770*/  @!P3 LDG.E R3, desc[UR4][R14.64+0x8] ;  /* 0x000008040e03b981 */ /* 0x000ea2000c1e1900 */
[----:B----4-:R-:W-:-:S04]  /*0780*/  @!P4 FADD R12, R12, R25 ;  /* 0x000000190c0cc221 */ /* 0x010fc80000000000 */
[----:B-----5:R-:W-:-:S04]  /*0790*/  @!P6 FADD R12, R12, R11 ;  /* 0x0000000b0c0ce221 */ /* 0x020fc80000000000 */
[----:B------:R-:W-:-:S04]  /*07a0*/  @!P2 FADD R12, R12, R21 ;  /* 0x000000150c0ca221 */ /* 0x000fc80000000000 */
[----:B------:R-:W-:Y:S01]  /*07b0*/  @!P1 FADD R12, R12, R17 ;  /* 0x000000110c0c9221 */ /* 0x000fe20000000000 */
[----:B------:R-:W-:Y:S03]  /*07c0*/  BSSY.RECONVERGENT B0, `(.L_x_15) ;  /* 0x000000f000007945 */ /* 0x000fe60003800200 */
[----:B--2---:R-:W-:-:S04]  /*07d0*/  @!P3 FADD R12, R12, R3 ;  /* 0x000000030c0cb221 */ /* 0x004fc80000000000 */
[----:B------:R-:W1:Y:S08]  /*07e0*/  MUFU.RCP R3, R12 ;  /* 0x0000000c00037308 */ /* 0x000e700000001000 */
[----:B------:R-:W2:Y:S01]  /*07f0*/  FCHK P0, R19, R12 ;  /* 0x0000000c13007302 */ /* 0x000ea20000000000 */
[----:B-1----:R-:W-:-:S04]  /*0800*/  FFMA R0, R3, -R12, 1 ;  /* 0x3f80000003007423 */ /* 0x002fc8000000080c */
[----:B------:R-:W-:-:S04]  /*0810*/  FFMA R0, R3, R0, R3 ;  /* 0x0000000003007223 */ /* 0x000fc80000000003 */
[----:B------:R-:W-:-:S04]  /*0820*/  FFMA R2, R0, R19, RZ ;  /* 0x0000001300027223 */ /* 0x000fc800000000ff */
[----:B------:R-:W-:-:S04]  /*0830*/  FFMA R3, R2, -R12, R19 ;  /* 0x8000000c02037223 */ /* 0x000fc80000000013 */
[----:B------:R-:W-:Y:S01]  /*0840*/  FFMA R3, R0, R3, R2 ;  /* 0x0000000300037223 */ /* 0x000fe20000000002 */
[----:B0-2---:R-:W-:Y:S06]  /*0850*/  @!P0 BRA `(.L_x_16) ;  /* 0x0000000000148947 */ /* 0x005fec0003800000 */
[----:B------:R-:W-:Y:S01]  /*0860*/  IMAD.MOV.U32 R0, RZ, RZ, R19 ;  /* 0x000000ffff007224 */ /* 0x000fe200078e0013 */
[----:B------:R-:W-:Y:S01]  /*0870*/  MOV R2, 0x8a0 ;  /* 0x000008a000027802 */ /* 0x000fe20000000f00 */
[----:B------:R-:W-:-:S07]  /*0880*/  IMAD.MOV.U32 R3, RZ, RZ, R12 ;  /* 0x000000ffff037224 */ /* 0x000fce00078e000c */
[----:B------:R-:W-:Y:S05]  /*0890*/  CALL.REL.NOINC `($__internal_0_$__cuda_sm3x_div_rn_noftz_f32_slowpath) ;  /* 0x0000000000107944 */ /* 0x000fea0003c00000 */
[----:B------:R-:W-:-:S07]  /*08a0*/  IMAD.MOV.U32 R3, RZ, RZ, R0 ;  /* 0x000000ffff037224 */ /* 0x000fce00078e0000 */
.L_x_16:
[----:B------:R-:W-:Y:S05]  /*08b0*/  BSYNC.RECONVERGENT B0 ;  /* 0x0000000000007941 */ /* 0x000fea0003800200 */
.L_x_15:
[----:B------:R-:W-:Y:S01]  /*08c0*/  STG.E desc[UR4][R4.64], R3 ;  /* 0x0000000304007986 */ /* 0x000fe2000c101904 */
[----:B------:R-:W-:Y:S05]  /*08d0*/  EXIT ;  /* 0x000000000000794d */ /* 0x000fea0003800000 */
        .weak           $__internal_0_$__cuda_sm3x_div_rn_noftz_f32_slowpath
        .type           $__internal_0_$__cuda_sm3x_div_rn_noftz_f32_slowpath,@function
        .size           $__internal_0_$__cuda_sm3x_div_rn_noftz_f32_slowpath,(.L_x_59 - $__internal_0_$__cuda_sm3x_div_rn_noftz_f32_slowpath)
$__internal_0_$__cuda_sm3x_div_rn_noftz_f32_slowpath:
[----:B------:R-:W-:Y:S01]  /*08e0*/  SHF.R.U32.HI R7, RZ, 0x17, R3 ;  /* 0x00000017ff077819 */ /* 0x000fe20000011603 */
[----:B------:R-:W-:Y:S01]  /*08f0*/  BSSY.RECONVERGENT B1, `(.L_x_17) ;  /* 0x0000062000017945 */ /* 0x000fe20003800200 */
[----:B------:R-:W-:Y:S02]  /*0900*/  SHF.R.U32.HI R6, RZ, 0x17, R0 ;  /* 0x00000017ff067819 */ /* 0x000fe40000011600 */
[----:B------:R-:W-:Y:S02]  /*0910*/  LOP3.LUT R12, R7, 0xff, RZ, 0xc0, !PT ;  /* 0x000000ff070c7812 */ /* 0x000fe400078ec0ff */
[----:B------:R-:W-:-:S03]  /*0920*/  LOP3.LUT R10, R6, 0xff, RZ, 0xc0, !PT ;  /* 0x000000ff060a7812 */ /* 0x000fc600078ec0ff */
[----:B------:R-:W-:Y:S02]  /*0930*/  VIADD R8, R12, 0xffffffff ;  /* 0xffffffff0c087836 */ /* 0x000fe40000000000 */
[----:B------:R-:W-:-:S03]  /*0940*/  VIADD R7, R10, 0xffffffff ;  /* 0xffffffff0a077836 */ /* 0x000fc60000000000 */
[----:B------:R-:W-:-:S04]  /*0950*/  ISETP.GT.U32.AND P0, PT, R8, 0xfd, PT ;  /* 0x000000fd0800780c */ /* 0x000fc80003f04070 */
[----:B------:R-:W-:-:S13]  /*0960*/  ISETP.GT.U32.OR P0, PT, R7, 0xfd, P0 ;  /* 0x000000fd0700780c */ /* 0x000fda0000704470 */
[----:B------:R-:W-:Y:S01]  /*0970*/  @!P0 IMAD.MOV.U32 R6, RZ, RZ, RZ ;  /* 0x000000ffff068224 */ /* 0x000fe200078e00ff */
[----:B------:R-:W-:Y:S06]  /*0980*/  @!P0 BRA `(.L_x_18) ;  /* 0x00000000005c8947 */ /* 0x000fec0003800000 */
[----:B------:R-:W-:Y:S02]  /*0990*/  FSETP.GTU.FTZ.AND P0, PT, |R0|, +INF , PT ;  /* 0x7f8000000000780b */ /* 0x000fe40003f1c200 */
[----:B------:R-:W-:-:S04]  /*09a0*/  FSETP.GTU.FTZ.AND P1, PT, |R3|, +INF , PT ;  /* 0x7f8000000300780b */ /* 0x000fc80003f3c200 */
[----:B------:R-:W-:-:S13]  /*09b0*/  PLOP3.LUT P0, PT, P0, P1, PT, 0xf8, 0x8f ;  /* 0x00000000008f781c */ /* 0x000fda0000703f70 */
[----:B------:R-:W-:Y:S05]  /*09c0*/  @P0 BRA `(.L_x_19) ;  /* 0x00000004004c0947 */ /* 0x000fea0003800000 */
[----:B------:R-:W-:-:S13]  /*09d0*/  LOP3.LUT P0, RZ, R3, 0x7fffffff, R0, 0xc8, !PT ;  /* 0x7fffffff03ff7812 */ /* 0x000fda000780c800 */
[----:B------:R-:W-:Y:S05]  /*09e0*/  @!P0 BRA `(.L_x_20) ;  /* 0x00000004003c8947 */ /* 0x000fea0003800000 */
[C---:B------:R-:W-:Y:S02]  /*09f0*/  FSETP.NEU.FTZ.AND P0, PT, |R0|.reuse, +INF , PT ;  /* 0x7f8000000000780b */ /* 0x040fe40003f1d200 */
[----:B------:R-:W-:Y:S02]  /*0a00*/  FSETP.NEU.FTZ.AND P2, PT, |R3|, +INF , PT ;  /* 0x7f8000000300780b */ /* 0x000fe40003f5d200 */
[----:B------:R-:W-:-:S11]  /*0a10*/  FSETP.NEU.FTZ.AND P1, PT, |R0|, +INF , PT ;  /* 0x7f8000000000780b */ /* 0x000fd60003f3d200 */
[----:B------:R-:W-:Y:S05]  /*0a20*/  @!P2 BRA !P0, `(.L_x_20) ;  /* 0x00000004002ca947 */ /* 0x000fea0004000000 */
[----:B------:R-:W-:-:S04]  /*0a30*/  LOP3.LUT P0, RZ, R0, 0x7fffffff, RZ, 0xc0, !PT ;  /* 0x7fffffff00ff7812 */ /* 0x000fc8000780c0ff */
[----:B------:R-:W-:-:S13]  /*0a40*/  PLOP3.LUT P0, PT, P2, P0, PT, 0x2f, 0xf2 ;  /* 0x0000000000f2781c */ /* 0x000fda0001700577 */
[----:B------:R-:W-:Y:S05]  /*0a50*/  @P0 BRA `(.L_x_21) ;  /* 0x0000000400180947 */ /* 0x000fea0003800000 */
[----:B------:R-:W-:-:S04]  /*0a60*/  LOP3.LUT P0, RZ, R3, 0x7fffffff, RZ, 0xc0, !PT ;  /* 0x7fffffff03ff7812 */ /* 0x000fc8000780c0ff */
[----:B------:R-:W-:-:S13]  /*0a70*/  PLOP3.LUT P0, PT, P1, P0, PT, 0x2f, 0xf2 ;  /* 0x0000000000f2781c */ /* 0x000fda0000f00577 */
[----:B------:R-:W-:Y:S05]  /*0a80*/  @P0 BRA `(.L_x_22) ;  /* 0x0000000400000947 */ /* 0x000fea0003800000 */
[----:B------:R-:W-:Y:S02]  /*0a90*/  ISETP.GE.AND P0, PT, R7, RZ, PT ;  /* 0x000000ff0700720c */ /* 0x000fe40003f06270 */
[----:B------:R-:W-:-:S11]  /*0aa0*/  ISETP.GE.AND P1, PT, R8, RZ, PT ;  /* 0x000000ff0800720c */ /* 0x000fd60003f26270 */
[----:B------:R-:W-:Y:S02]  /*0ab0*/  @P0 IMAD.MOV.U32 R6, RZ, RZ, RZ ;  /* 0x000000ffff060224 */ /* 0x000fe400078e00ff */
[----:B------:R-:W-:Y:S01]  /*0ac0*/  @!P0 FFMA R0, R0, 1.84467440737095516160e+19, RZ ;  /* 0x5f80000000008823 */ /* 0x000fe200000000ff */
[----:B------:R-:W-:Y:S02]  /*0ad0*/  @!P0 IMAD.MOV.U32 R6, RZ, RZ, -0x40 ;  /* 0xffffffc0ff068424 */ /* 0x000fe400078e00ff */
[----:B------:R-:W-:Y:S02]  /*0ae0*/  @!P1 FFMA R3, R3, 1.84467440737095516160e+19, RZ ;  /* 0x5f80000003039823 */ /* 0x000fe400000000ff */
[----:B------:R-:W-:-:S07]  /*0af0*/  @!P1 VIADD R6, R6, 0x40 ;  /* 0x0000004006069836 */ /* 0x000fce0000000000 */
.L_x_18:
[----:B------:R-:W-:Y:S01]  /*0b00*/  LEA R8, R12, 0xc0800000, 0x17 ;  /* 0xc08000000c087811 */ /* 0x000fe200078eb8ff */
[----:B------:R-:W-:Y:S04]  /*0b10*/  BSSY.RECONVERGENT B2, `(.L_x_23) ;  /* 0x0000036000027945 */ /* 0x000fe80003800200 */
[----:B------:R-:W-:Y:S02]  /*0b20*/  IMAD.IADD R8, R3, 0x1, -R8 ;  /* 0x0000000103087824 */ /* 0x000fe400078e0a08 */
[----:B------:R-:W-:Y:S02]  /*0b30*/  VIADD R3, R10, 0xffffff81 ;  /* 0xffffff810a037836 */ /* 0x000fe40000000000 */
[----:B------:R-:W0:Y:S01]  /*0b40*/  MUFU.RCP R7, R8 ;  /* 0x0000000800077308 */ /* 0x000e220000001000 */
[----:B------:R-:W-:Y:S01]  /*0b50*/  FADD.FTZ R9, -R8, -RZ ;  /* 0x800000ff08097221 */ /* 0x000fe20000010100 */
[----:B------:R-:W-:-:S03]  /*0b60*/  IMAD R0, R3, -0x800000, R0 ;  /* 0xff80000003007824 */ /* 0x000fc600078e0200 */
[----:B0-----:R-:W-:-:S04]  /*0b70*/  FFMA R10, R7, R9, 1 ;  /* 0x3f800000070a7423 */ /* 0x001fc80000000009 */
[----:B------:R-:W-:-:S04]  /*0b80*/  FFMA R14, R7, R10, R7 ;  /* 0x0000000a070e7223 */ /* 0x000fc80000000007 */
[----:B------:R-:W-:-:S04]  /*0b90*/  FFMA R7, R0, R14, RZ ;  /* 0x0000000e00077223 */ /* 0x000fc800000000ff */
[----:B------:R-:W-:-:S04]  /*0ba0*/  FFMA R10, R9, R7, R0 ;  /* 0x00000007090a7223 */ /* 0x000fc80000000000 */
[----:B------:R-:W-:Y:S01]  /*0bb0*/  FFMA R11, R14, R10, R7 ;  /* 0x0000000a0e0b7223 */ /* 0x000fe20000000007 */
[----:B------:R-:W-:-:S03]  /*0bc0*/  IADD3 R7, PT, PT, R3, 0x7f, -R12 ;  /* 0x0000007f03077810 */ /* 0x000fc60007ffe80c */
[----:B------:R-:W-:Y:S02]  /*0bd0*/  FFMA R10, R9, R11, R0 ;  /* 0x0000000b090a7223 */ /* 0x000fe40000000000 */
[----:B------:R-:W-:Y:S02]  /*0be0*/  IMAD.IADD R7, R7, 0x1, R6 ;  /* 0x0000000107077824 */ /* 0x000fe400078e0206 */
[----:B------:R-:W-:-:S05]  /*0bf0*/  FFMA R0, R14, R10, R11 ;  /* 0x0000000a0e007223 */ /* 0x000fca000000000b */
[----:B------:R-:W-:-:S04]  /*0c00*/  SHF.R.U32.HI R3, RZ, 0x17, R0 ;  /* 0x00000017ff037819 */ /* 0x000fc80000011600 */
[----:B------:R-:W-:-:S05]  /*0c10*/  LOP3.LUT R3, R3, 0xff, RZ, 0xc0, !PT ;  /* 0x000000ff03037812 */ /* 0x000fca00078ec0ff */
[----:B------:R-:W-:-:S04]  /*0c20*/  IMAD.IADD R9, R3, 0x1, R7 ;  /* 0x0000000103097824 */ /* 0x000fc800078e0207 */
[----:B------:R-:W-:-:S05]  /*0c30*/  VIADD R3, R9, 0xffffffff ;  /* 0xffffffff09037836 */ /* 0x000fca0000000000 */
[----:B------:R-:W-:-:S13]  /*0c40*/  ISETP.GE.U32.AND P0, PT, R3, 0xfe, PT ;  /* 0x000000fe0300780c */ /* 0x000fda0003f06070 */
[----:B------:R-:W-:Y:S05]  /*0c50*/  @!P0 BRA `(.L_x_24) ;  /* 0x0000000000808947 */ /* 0x000fea0003800000 */
[----:B------:R-:W-:-:S13]  /*0c60*/  ISETP.GT.AND P0, PT, R9, 0xfe, PT ;  /* 0x000000fe0900780c */ /* 0x000fda0003f04270 */
[----:B------:R-:W-:Y:S05]  /*0c70*/  @P0 BRA `(.L_x_25) ;  /* 0x00000000006c0947 */ /* 0x000fea0003800000 */
[----:B------:R-:W-:-:S13]  /*0c80*/  ISETP.GE.AND P0, PT, R9, 0x1, PT ;  /* 0x000000010900780c */ /* 0x000fda0003f06270 */
[----:B------:R-:W-:Y:S05]  /*0c90*/  @P0 BRA `(.L_x_26) ;  /* 0x0000000000740947 */ /* 0x000fea0003800000 */
[----:B------:R-:W-:Y:S02]  /*0ca0*/  ISETP.GE.AND P0, PT, R9, -0x18, PT ;  /* 0xffffffe80900780c */ /* 0x000fe40003f06270 */
[----:B------:R-:W-:-:S11]  /*0cb0*/  LOP3.LUT R0, R0, 0x80000000, RZ, 0xc0, !PT ;  /* 0x8000000000007812 */ /* 0x000fd600078ec0ff */
[----:B------:R-:W-:Y:S05]  /*0cc0*/  @!P0 BRA `(.L_x_26) ;  /* 0x0000000000688947 */ /* 0x000fea0003800000 */
[CCC-:B------:R-:W-:Y:S01]  /*0cd0*/  FFMA.RZ R3, R14.reuse, R10.reuse, R11.reuse ;  /* 0x0000000a0e037223 */ /* 0x1c0fe2000000c00b */
[C---:B------:R-:W-:Y:S02]  /*0ce0*/  VIADD R8, R9.reuse, 0x20 ;  /* 0x0000002009087836 */ /* 0x040fe40000000000 */
[CCC-:B------:R-:W-:Y:S01]  /*0cf0*/  FFMA.RM R6, R14.reuse, R10.reuse, R11.reuse ;  /* 0x0000000a0e067223 */ /* 0x1c0fe2000000400b */
[----:B------:R-:W-:Y:S02]  /*0d00*/  ISETP.NE.AND P2, PT, R9, RZ, PT ;  /* 0x000000ff0900720c */ /* 0x000fe40003f45270 */
[----:B------:R-:W-:Y:S01]  /*0d10*/  LOP3.LUT R7, R3, 0x7fffff, RZ, 0xc0, !PT ;  /* 0x007fffff03077812 */ /* 0x000fe200078ec0ff */
[----:B------:R-:W-:Y:S01]  /*0d20*/  FFMA.RP R3, R14, R10, R11 ;  /* 0x0000000a0e037223 */ /* 0x000fe2000000800b */
[----:B------:R-:W-:Y:S01]  /*0d30*/  ISETP.NE.AND P1, PT, R9, RZ, PT ;  /* 0x000000ff0900720c */ /* 0x000fe20003f25270 */
[----:B------:R-:W-:Y:S01]  /*0d40*/  IMAD.MOV R9, RZ, RZ, -R9 ;  /* 0x000000ffff097224 */ /* 0x000fe200078e0a09 */
[----:B------:R-:W-:-:S02]  /*0d50*/  LOP3.LUT R7, R7, 0x800000, RZ, 0xfc, !PT ;  /* 0x0080000007077812 */ /* 0x000fc400078efcff */
[----:B------:R-:W-:Y:S02]  /*0d60*/  FSETP.NEU.FTZ.AND P0, PT, R3, R6, PT ;  /* 0x000000060300720b */ /* 0x000fe40003f1d000 */
[----:B------:R-:W-:Y:S02]  /*0d70*/  SHF.L.U32 R8, R7, R8, RZ ;  /* 0x0000000807087219 */ /* 0x000fe400000006ff */
[----:B------:R-:W-:Y:S02]  /*0d80*/  SEL R6, R9, RZ, P2 ;  /* 0x000000ff09067207 */ /* 0x000fe40001000000 */
[----:B------:R-:W-:Y:S02]  /*0d90*/  ISETP.NE.AND P1, PT, R8, RZ, P1 ;  /* 0x000000ff0800720c */ /* 0x000fe40000f25270 */
[----:B------:R-:W-:Y:S02]  /*0da0*/  SHF.R.U32.HI R6, RZ, R6, R7 ;  /* 0x00000006ff067219 */ /* 0x000fe40000011607 */
[----:B------:R-:W-:-:S02]  /*0db0*/  PLOP3.LUT P0, PT, P0, P1, PT, 0xf8, 0x8f ;  /* 0x00000000008f781c */ /* 0x000fc40000703f70 */
[----:B------:R-:W-:Y:S02]  /*0dc0*/  SHF.R.U32.HI R8, RZ, 0x1, R6 ;  /* 0x00000001ff087819 */ /* 0x000fe40000011606 */
[----:B------:R-:W-:-:S04]  /*0dd0*/  SEL R3, RZ, 0x1, !P0 ;  /* 0x00000001ff037807 */ /* 0x000fc80004000000 */
[----:B------:R-:W-:-:S04]  /*0de0*/  LOP3.LUT R3, R3, 0x1, R8, 0xf8, !PT ;  /* 0x0000000103037812 */ /* 0x000fc800078ef808 */
[----:B------:R-:W-:-:S05]  /*0df0*/  LOP3.LUT R3, R3, R6, RZ, 0xc0, !PT ;  /* 0x0000000603037212 */ /* 0x000fca00078ec0ff */
[----:B------:R-:W-:-:S05]  /*0e00*/  IMAD.IADD R3, R8, 0x1, R3 ;  /* 0x0000000108037824 */ /* 0x000fca00078e0203 */
[----:B------:R-:W-:Y:S01]  /*0e10*/  LOP3.LUT R0, R3, R0, RZ, 0xfc, !PT ;  /* 0x0000000003007212 */ /* 0x000fe200078efcff */
[----:B------:R-:W-:Y:S06]  /*0e20*/  BRA `(.L_x_26) ;  /* 0x0000000000107947 */ /* 0x000fec0003800000 */
.L_x_25:
[----:B------:R-:W-:-:S04]  /*0e30*/  LOP3.LUT R0, R0, 0x80000000, RZ, 0xc0, !PT ;  /* 0x8000000000007812 */ /* 0x000fc800078ec0ff */
[----:B------:R-:W-:Y:S01]  /*0e40*/  LOP3.LUT R0, R0, 0x7f800000, RZ, 0xfc, !PT ;  /* 0x7f80000000007812 */ /* 0x000fe200078efcff */
[----:B------:R-:W-:Y:S06]  /*0e50*/  BRA `(.L_x_26) ;  /* 0x0000000000047947 */ /* 0x000fec0003800000 */
.L_x_24:
[----:B------:R-:W-:-:S07]  /*0e60*/  IMAD R0, R7, 0x800000, R0 ;  /* 0x0080000007007824 */ /* 0x000fce00078e0200 */
.L_x_26:
[----:B------:R-:W-:Y:S05]  /*0e70*/  BSYNC.RECONVERGENT B2 ;  /* 0x0000000000027941 */ /* 0x000fea0003800200 */
.L_x_23:
[----:B------:R-:W-:Y:S05]  /*0e80*/  BRA `(.L_x_27) ;  /* 0x0000000000207947 */ /* 0x000fea0003800000 */
.L_x_22:
[----:B------:R-:W-:-:S04]  /*0e90*/  LOP3.LUT R0, R3, 0x80000000, R0, 0x48, !PT ;  /* 0x8000000003007812 */ /* 0x000fc800078e4800 */
[----:B------:R-:W-:Y:S01]  /*0ea0*/  LOP3.LUT R0, R0, 0x7f800000, RZ, 0xfc, !PT ;  /* 0x7f80000000007812 */ /* 0x000fe200078efcff */
[----:B------:R-:W-:Y:S06]  /*0eb0*/  BRA `(.L_x_27) ;  /* 0x0000000000147947 */ /* 0x000fec0003800000 */
.L_x_21:
[----:B------:R-:W-:Y:S01]  /*0ec0*/  LOP3.LUT R0, R3, 0x80000000, R0, 0x48, !PT ;  /* 0x8000000003007812 */ /* 0x000fe200078e4800 */
[----:B------:R-:W-:Y:S06]  /*0ed0*/  BRA `(.L_x_27) ;  /* 0x00000000000c7947 */ /* 0x000fec0003800000 */
.L_x_20:
[----:B------:R-:W0:Y:S01]  /*0ee0*/  MUFU.RSQ R0, -QNAN ;  /* 0xffc0000000007908 */ /* 0x000e220000001400 */
[----:B------:R-:W-:Y:S05]  /*0ef0*/  BRA `(.L_x_27) ;  /* 0x0000000000047947 */ /* 0x000fea0003800000 */
.L_x_19:
[----:B------:R-:W-:-:S07]  /*0f00*/  FADD.FTZ R0, R0, R3 ;  /* 0x0000000300007221 */ /* 0x000fce0000010000 */
.L_x_27:
[----:B------:R-:W-:Y:S05]  /*0f10*/  BSYNC.RECONVERGENT B1 ;  /* 0x0000000000017941 */ /* 0x000fea0003800200 */
.L_x_17:
[----:B------:R-:W-:-:S04]  /*0f20*/  IMAD.MOV.U32 R3, RZ, RZ, 0x0 ;  /* 0x00000000ff037424 */ /* 0x000fc800078e00ff */
[----:B0-----:R-:W-:Y:S05]  /*0f30*/  RET.REL.NODEC R2 `(_Z7stencilPfS_S_) ;  /* 0xfffffff002307950 */ /* 0x001fea0003c3ffff */
.L_x_28:
        /* <DEDUP_REMOVED lines=12> */
.L_x_59:


//--------------------- .text._Z7scatterPfS_      --------------------------
	.section	.text._Z7scatterPfS_,"ax",@progbits
	.align	128
        .global         _Z7scatterPfS_
        .type           _Z7scatterPfS_,@function
        .size           _Z7scatterPfS_,(.L_x_60 - _Z7scatterPfS_)
        .other          _Z7scatterPfS_,@"STO_CUDA_ENTRY STV_DEFAULT"
_Z7scatterPfS_:
.text._Z7scatterPfS_:
[----:B------:R-:W-:Y:S01]  /*0000*/  LDC R1, c[0x0][0x37c] ;  /* 0x0000df00ff017b82 */ /* 0x000fe20000000800 */
[----:B------:R-:W0:Y:S01]  /*0010*/  S2R R14, SR_TID.X ;  /* 0x00000000000e7919 */ /* 0x000e220000002100 */
[----:B------:R-:W1:Y:S06]  /*0020*/  LDCU UR4, c[0x0][0x370] ;  /* 0x00006e00ff0477ac */ /* 0x000e6c0008000800 */
[----:B------:R-:W1:Y:S01]  /*0030*/  LDC R13, c[0x0][0x360] ;  /* 0x0000d800ff0d7b82 */ /* 0x000e620000000800 */
[----:B------:R-:W2:Y:S01]  /*0040*/  S2R R3, SR_TID.Y ;  /* 0x0000000000037919 */ /* 0x000ea20000002200 */
[----:B------:R-:W3:Y:S01]  /*0050*/  LDCU UR6, c[0x0][0x374] ;  /* 0x00006e80ff0677ac */ /* 0x000ee20008000800 */
[----:B------:R-:W4:Y:S05]  /*0060*/  LDCU.64 UR8, c[0x0][0x380] ;  /* 0x00007000ff0877ac */ /* 0x000f2a0008000a00 */
[----:B------:R-:W0:Y:S08]  /*0070*/  S2UR UR5, SR_CTAID.X ;  /* 0x00000000000579c3 */ /* 0x000e300000002500 */
[----:B------:R-:W2:Y:S08]  /*0080*/  S2UR UR7, SR_CTAID.Y ;  /* 0x00000000000779c3 */ /* 0x000eb00000002600 */
[----:B------:R-:W2:Y:S01]  /*0090*/  LDC R0, c[0x0][0x364] ;  /* 0x0000d900ff007b82 */ /* 0x000ea20000000800 */
[----:B-1----:R-:W-:-:S02]  /*00a0*/  IMAD R15, R13, UR4, RZ ;  /* 0x000000040d0f7c24 */ /* 0x002fc4000f8e02ff */
[C---:B0-----:R-:W-:Y:S01]  /*00b0*/  IMAD R14, R13.reuse, UR5, R14 ;  /* 0x000000050d0e7c24 */ /* 0x041fe2000f8e020e */
[----:B------:R-:W0:Y:S01]  /*00c0*/  LDCU.64 UR4, c[0x0][0x358] ;  /* 0x00006b00ff0477ac */ /* 0x000e220008000a00 */
[----:B---3--:R-:W-:Y:S02]  /*00d0*/  IMAD R13, R13, UR6, RZ ;  /* 0x000000060d0d7c24 */ /* 0x008fe4000f8e02ff */
[----:B------:R-:W-:Y:S01]  /*00e0*/  VIADD R4, R14, 0xffffffff ;  /* 0xffffffff0e047836 */ /* 0x000fe20000000000 */
[----:B------:R-:W-:Y:S01]  /*00f0*/  SHF.R.S32.HI R16, RZ, 0x1f, R14 ;  /* 0x0000001fff107819 */ /* 0x000fe2000001140e */
[----:B--2---:R-:W-:Y:S02]  /*0100*/  IMAD R0, R0, UR7, R3 ;  /* 0x0000000700007c24 */ /* 0x004fe4000f8e0203 */
[----:B------:R-:W1:Y:S02]  /*0110*/  LDC.64 R2, c[0x0][0x388] ;  /* 0x0000e200ff027b82 */ /* 0x000e640000000a00 */
[----:B------:R-:W-:-:S02]  /*0120*/  VIADD R19, R0, 0xffffffff ;  /* 0xffffffff00137836 */ /* 0x000fc40000000000 */
[----:B------:R-:W-:-:S03]  /*0130*/  IMAD R9, R15, R0, RZ ;  /* 0x000000000f097224 */ /* 0x000fc600078e02ff */
[----:B------:R-:W-:Y:S01]  /*0140*/  LOP3.LUT R4, R4, R19, RZ, 0xfc, !PT ;  /* 0x0000001304047212 */ /* 0x000fe200078efcff */
[----:B------:R-:W-:Y:S02]  /*0150*/  IMAD.IADD R17, R9, 0x1, -R15 ;  /* 0x0000000109117824 */ /* 0x000fe400078e0a0f */
[----:B------:R-:W-:Y:S01]  /*0160*/  IMAD.IADD R12, R14, 0x1, R9 ;  /* 0x000000010e0c7824 */ /* 0x000fe200078e0209 */
[----:B------:R-:W-:Y:S02]  /*0170*/  ISETP.GE.AND P6, PT, R4, RZ, PT ;  /* 0x000000ff0400720c */ /* 0x000fe40003fc6270 */
[C---:B------:R-:W-:Y:S02]  /*0180*/  IADD3 R4, P0, PT, R14.reuse, R17, RZ ;  /* 0x000000110e047210 */ /* 0x040fe40007f1e0ff */
[----:B------:R-:W-:Y:S02]  /*0190*/  ISETP.GT.OR P6, PT, R14, R15, !P6 ;  /* 0x0000000f0e00720c */ /* 0x000fe400077c4670 */
[----:B------:R-:W-:-:S02]  /*01a0*/  LEA.HI.X.SX32 R5, R17, R16, 0x1, P0 ;  /* 0x0000001011057211 */ /* 0x000fc400000f0eff */
[----:B------:R-:W-:Y:S02]  /*01b0*/  ISETP.GT.U32.OR P6, PT, R0, R13, P6 ;  /* 0x0000000d0000720c */ /* 0x000fe400037c4470 */
[----:B----4-:R-:W-:Y:S01]  /*01c0*/  LEA R10, P0, R4, UR8, 0x2 ;  /* 0x00000008040a7c11 */ /* 0x010fe2000f8010ff */
[----:B-1----:R-:W-:-:S03]  /*01d0*/  IMAD.WIDE R2, R12, 0x4, R2 ;  /* 0x000000040c027825 */ /* 0x002fc600078e0202 */
[----:B------:R-:W-:-:S07]  /*01e0*/  LEA.HI.X R11, R4, UR9, R5, 0x2, P0 ;  /* 0x00000009040b7c11 */ /* 0x000fce00080f1405 */
[----:B0-----:R-:W2:Y:S04]  /*01f0*/  @!P6 LDG.E R4, desc[UR4][R2.64] ;  /* 0x000000040204e981 */ /* 0x001ea8000c1e1900 */
[----:B------:R-:W2:Y:S01]  /*0200*/  @!P6 LDG.E R5, desc[UR4][R10.64+-0x4] ;  /* 0xfffffc040a05e981 */ /* 0x000ea2000c1e1900 */
[----:B------:R-:W-:-:S04]  /*0210*/  LOP3.LUT R6, R14, R19, RZ, 0xfc, !PT ;  /* 0x000000130e067212 */ /* 0x000fc800078efcff */
[----:B------:R-:W-:Y:S02]  /*0220*/  ISETP.GE.AND P3, PT, R6, RZ, PT ;  /* 0x000000ff0600720c */ /* 0x000fe40003f66270 */
[----:B------:R-:W0:Y:S02]  /*0230*/  LDC.64 R6, c[0x0][0x380] ;  /* 0x0000e000ff067b82 */ /* 0x000e240000000a00 */
[----:B------:R-:W-:-:S04]  /*0240*/  ISETP.GE.OR P3, PT, R14, R15, !P3 ;  /* 0x0000000f0e00720c */ /* 0x000fc80005f66670 */
[----:B------:R-:W-:-:S13]  /*0250*/  ISETP.GT.U32.OR P3, PT, R0, R13, P3 ;  /* 0x0000000d0000720c */ /* 0x000fda0001f64470 */
[----:B------:R-:W-:Y:S02]  /*0260*/  @!P3 IMAD.IADD R23, R14, 0x1, R17 ;  /* 0x000000010e17b824 */ /* 0x000fe400078e0211 */
[----:B--2---:R-:W-:Y:S02]  /*0270*/  @!P6 FADD R21, R4, R5 ;  /* 0x000000050415e221 */ /* 0x004fe40000000000 */
[----:B0-----:R-:W-:-:S03]  /*0280*/  @!P3 IMAD.WIDE R4, R23, 0x4, R6 ;  /* 0x000000041704b825 */ /* 0x001fc600078e0206 */
[----:B------:R0:W-:Y:S04]  /*0290*/  @!P6 STG.E desc[UR4][R10.64+-0x4], R21 ;  /* 0xfffffc150a00e986 */ /* 0x0001e8000c101904 */
[----:B------:R-:W2:Y:S04]  /*02a0*/  @!P3 LDG.E R8, desc[UR4][R2.64] ;  /* 0x000000040208b981 */ /* 0x000ea8000c1e1900 */
[----:B------:R-:W2:Y:S01]  /*02b0*/  @!P3 LDG.E R23, desc[UR4][R4.64] ;  /* 0x000000040417b981 */ /* 0x000ea2000c1e1900 */
[----:B------:R-:W-:-:S05]  /*02c0*/  VIADD R18, R14, 0x1 ;  /* 0x000000010e127836 */ /* 0x000fca0000000000 */
[----:B------:R-:W-:-:S04]  /*02d0*/  LOP3.LUT R19, R18, R19, RZ, 0xfc, !PT ;  /* 0x0000001312137212 */ /* 0x000fc800078efcff */
[----:B------:R-:W-:-:S04]  /*02e0*/  ISETP.GE.AND P0, PT, R19, RZ, PT ;  /* 0x000000ff1300720c */ /* 0x000fc80003f06270 */
[----:B------:R-:W-:-:S04]  /*02f0*/  ISETP.GE.OR P0, PT, R18, R15, !P0 ;  /* 0x0000000f1200720c */ /* 0x000fc80004706670 */
[----:B------:R-:W-:Y:S01]  /*0300*/  ISETP.GT.U32.OR P0, PT, R0, R13, P0 ;  /* 0x0000000d0000720c */ /* 0x000fe20000704470 */
[----:B--2---:R-:W-:-:S05]  /*0310*/  @!P3 FADD R23, R8, R23 ;  /* 0x000000170817b221 */ /* 0x004fca0000000000 */
[----:B------:R1:W-:Y:S07]  /*0320*/  @!P3 STG.E desc[UR4][R4.64], R23 ;  /* 0x000000170400b986 */ /* 0x0003ee000c101904 */
[----:B------:R-:W2:Y:S04]  /*0330*/  @!P0 LDG.E R19, desc[UR4][R2.64] ;  /* 0x0000000402138981 */ /* 0x000ea8000c1e1900 */
[----:B------:R-:W2:Y:S01]  /*0340*/  @!P0 LDG.E R20, desc[UR4][R10.64+0x4] ;  /* 0x000004040a148981 */ /* 0x000ea2000c1e1900 */
[----:B------:R-:W-:-:S02]  /*0350*/  ISETP.GT.AND P2, PT, R14, RZ, PT ;  /* 0x000000ff0e00720c */ /* 0x000fc40003f44270 */
[C---:B0-----:R-:W-:Y:S02]  /*0360*/  IADD3 R21, P1, PT, R14.reuse, R9, RZ ;  /* 0x000000090e157210 */ /* 0x041fe40007f3e0ff */
[----:B------:R-:W-:Y:S02]  /*0370*/  ISETP.LE.AND P2, PT, R14, R15, P2 ;  /* 0x0000000f0e00720c */ /* 0x000fe40001743270 */
[----:B------:R-:W-:Y:S02]  /*0380*/  LEA.HI.X.SX32 R22, R9, R16, 0x1, P1 ;  /* 0x0000001009167211 */ /* 0x000fe400008f0eff */
[----:B------:R-:W-:Y:S02]  /*0390*/  ISETP.GE.U32.OR P5, PT, R0, R13, !P2 ;  /* 0x0000000d0000720c */ /* 0x000fe400057a6470 */
[----:B------:R-:W-:-:S04]  /*03a0*/  LEA R8, P1, R21, UR8, 0x2 ;  /* 0x0000000815087c11 */ /* 0x000fc8000f8210ff */
[----:B------:R-:W-:Y:S01]  /*03b0*/  LEA.HI.X R9, R21, UR9, R22, 0x2, P1 ;  /* 0x0000000915097c11 */ /* 0x000fe200088f1416 */
[----:B--2---:R-:W-:-:S05]  /*03c0*/  @!P0 FADD R19, R19, R20 ;  /* 0x0000001413138221 */ /* 0x004fca0000000000 */
[----:B------:R0:W-:Y:S04]  /*03d0*/  @!P0 STG.E desc[UR4][R10.64+0x4], R19 ;  /* 0x000004130a008986 */ /* 0x0001e8000c101904 */
[----:B-1----:R-:W2:Y:S04]  /*03e0*/  @!P5 LDG.E R4, desc[UR4][R2.64] ;  /* 0x000000040204d981 */ /* 0x002ea8000c1e1900 */
[----:B------:R-:W2:Y:S01]  /*03f0*/  @!P5 LDG.E R5, desc[UR4][R8.64+-0x4] ;  /* 0xfffffc040805d981 */ /* 0x000ea2000c1e1900 */
[----:B------:R-:W-:-:S04]  /*0400*/  ISETP.GT.AND P1, PT, R14, -0x1, PT ;  /* 0xffffffff0e00780c */ /* 0x000fc80003f24270 */
[----:B------:R-:W-:-:S04]  /*0410*/  ISETP.LT.AND P1, PT, R14, R15, P1 ;  /* 0x0000000f0e00720c */ /* 0x000fc80000f21270 */
[----:B------:R-:W-:Y:S01]  /*0420*/  ISETP.GE.U32.OR P4, PT, R0, R13, !P1 ;  /* 0x0000000d0000720c */ /* 0x000fe20004f86470 */
[----:B------:R-:W-:Y:S02]  /*0430*/  IMAD R17, R15, 0x2, R17 ;  /* 0x000000020f117824 */ /* 0x000fe400078e0211 */
[----:B0-----:R-:W-:Y:S02]  /*0440*/  IMAD.MOV.U32 R19, RZ, RZ, RZ ;  /* 0x000000ffff137224 */ /* 0x001fe400078e00ff */
[----:B------:R-:W-:Y:S02]  /*0450*/  @!P6 IMAD.MOV.U32 R19, RZ, RZ, 0x1 ;  /* 0x00000001ff13e424 */ /* 0x000fe400078e00ff */
[----:B--2---:R-:W-:Y:S01]  /*0460*/  @!P5 FADD R21, R4, R5 ;  /* 0x000000050415d221 */ /* 0x004fe20000000000 */
[----:B------:R-:W-:-:S04]  /*0470*/  IMAD.WIDE R4, R12, 0x4, R6 ;  /* 0x000000040c047825 */ /* 0x000fc800078e0206 */
[----:B------:R0:W-:Y:S04]  /*0480*/  @!P5 STG.E desc[UR4][R8.64+-0x4], R21 ;  /* 0xfffffc150800d986 */ /* 0x0001e8000c101904 */
[----:B------:R-:W2:Y:S04]  /*0490*/  @!P4 LDG.E R20, desc[UR4][R2.64] ;  /* 0x000000040214c981 */ /* 0x000ea8000c1e1900 */
[----:B------:R-:W2:Y:S01]  /*04a0*/  @!P4 LDG.E R23, desc[UR4][R4.64] ;  /* 0x000000040417c981 */ /* 0x000ea2000c1e1900 */
[C---:B------:R-:W-:Y:S01]  /*04b0*/  IADD3 R11, P6, PT, R14.reuse, R17, RZ ;  /* 0x000000110e0b7210 */ /* 0x040fe20007fde0ff */
[----:B------:R-:W-:Y:S01]  /*04c0*/  @!P3 VIADD R19, R19, 0x1 ;  /* 0x000000011313b836 */ /* 0x000fe20000000000 */
[----:B------:R-:W-:-:S02]  /*04d0*/  ISETP.GT.AND P3, PT, R14, -0x2, PT ;  /* 0xfffffffe0e00780c */ /* 0x000fc40003f64270 */
[----:B------:R-:W-:Y:S02]  /*04e0*/  LEA.HI.X.SX32 R16, R17, R16, 0x1, P6 ;  /* 0x0000001011107211 */ /* 0x000fe400030f0eff */
[C---:B------:R-:W-:Y:S02]  /*04f0*/  LEA R10, P6, R11.reuse, UR8, 0x2 ;  /* 0x000000080b0a7c11 */ /* 0x040fe4000f8c10ff */
[----:B------:R-:W-:Y:S02]  /*0500*/  ISETP.LT.AND P3, PT, R18, R15, P3 ;  /* 0x0000000f1200720c */ /* 0x000fe40001f61270 */
[----:B------:R-:W-:Y:S02]  /*0510*/  LEA.HI.X R11, R11, UR9, R16, 0x2, P6 ;  /* 0x000000090b0b7c11 */ /* 0x000fe4000b0f1410 */
[----:B------:R-:W-:Y:S01]  /*0520*/  ISETP.GE.U32.OR P6, PT, R0, R13, !P3 ;  /* 0x0000000d0000720c */ /* 0x000fe20005fc6470 */
[----:B--2---:R-:W-:-:S05]  /*0530*/  @!P4 FADD R23, R20, R23 ;  /* 0x000000171417c221 */ /* 0x004fca0000000000 */
[----:B------:R-:W-:Y:S07]  /*0540*/  @!P4 STG.E desc[UR4][R4.64], R23 ;  /* 0x000000170400c986 */ /* 0x000fee000c101904 */
[----:B------:R-:W2:Y:S04]  /*0550*/  @!P6 LDG.E R14, desc[UR4][R2.64] ;  /* 0x00000004020ee981 */ /* 0x000ea8000c1e1900 */
[----:B------:R-:W2:Y:S01]  /*0560*/  @!P6 LDG.E R17, desc[UR4][R8.64+0x4] ;  /* 0x000004040811e981 */ /* 0x000ea2000c1e1900 */
[----:B------:R-:W-:-:S05]  /*0570*/  VIADD R0, R0, 0x1 ;  /* 0x0000000100007836 */ /* 0x000fca0000000000 */
[CC--:B------:R-:W-:Y:S02]  /*0580*/  ISETP.GE.U32.OR P2, PT, R0.reuse, R13.reuse, !P2 ;  /* 0x0000000d0000720c */ /* 0x0c0fe40005746470 */
[----:B------:R-:W-:Y:S01]  /*0590*/  ISETP.GE.U32.OR P1, PT, R0, R13, !P1 ;  /* 0x0000000d0000720c */ /* 0x000fe20004f26470 */
[----:B--2---:R-:W-:-:S05]  /*05a0*/  @!P6 FADD R17, R14, R17 ;  /* 0x000000110e11e221 */ /* 0x004fca0000000000 */
[----:B------:R1:W-:Y:S05]  /*05b0*/  @!P6 STG.E desc[UR4][R8.64+0x4], R17 ;  /* 0x000004110800e986 */ /* 0x0003ea000c101904 */
[----:B------:R-:W2:Y:S04]  /*05c0*/  @!P2 LDG.E R14, desc[UR4][R2.64] ;  /* 0x00000004020ea981 */ /* 0x000ea8000c1e1900 */
[----:B0-----:R-:W2:Y:S01]  /*05d0*/  @!P2 LDG.E R21, desc[UR4][R10.64+-0x4] ;  /* 0xfffffc040a15a981 */ /* 0x001ea2000c1e1900 */
[----:B------:R-:W-:-:S04]  /*05e0*/  @!P1 IMAD.IADD R15, R15, 0x1, R12 ;  /* 0x000000010f0f9824 */ /* 0x000fc800078e020c */
[----:B------:R-:W-:-:S04]  /*05f0*/  @!P1 IMAD.WIDE R6, R15, 0x4, R6 ;  /* 0x000000040f069825 */ /* 0x000fc800078e0206 */
[----:B--2---:R-:W-:-:S05]  /*0600*/  @!P2 FADD R21, R14, R21 ;  /* 0x000000150e15a221 */ /* 0x004fca0000000000 */
[----:B------:R-:W-:Y:S04]  /*0610*/  @!P2 STG.E desc[UR4][R10.64+-0x4], R21 ;  /* 0xfffffc150a00a986 */ /* 0x000fe8000c101904 */
[----:B------:R-:W2:Y:S04]  /*0620*/  @!P1 LDG.E R12, desc[UR4][R2.64] ;  /* 0x00000004020c9981 */ /* 0x000ea8000c1e1900 */
[----:B------:R-:W2:Y:S01]  /*0630*/  @!P1 LDG.E R15, desc[UR4][R6.64] ;  /* 0x00000004060f9981 */ /* 0x000ea2000c1e1900 */
[----:B------:R-:W-:Y:S01]  /*0640*/  ISETP.GE.U32.OR P3, PT, R0, R13, !P3 ;  /* 0x0000000d0000720c */ /* 0x000fe20005f66470 */
[----:B--2---:R-:W-:-:S05]  /*0650*/  @!P1 FADD R15, R12, R15 ;  /* 0x0000000f0c0f9221 */ /* 0x004fca0000000000 */
[----:B------:R0:W-:Y:S07]  /*0660*/  @!P1 STG.E desc[UR4][R6.64], R15 ;  /* 0x0000000f06009986 */ /* 0x0001ee000c101904 */
[----:B------:R-:W2:Y:S04]  /*0670*/  @!P3 LDG.E R0, desc[UR4][R2.64] ;  /* 0x000000040200b981 */ /* 0x000ea8000c1e1900 */
[----:B-1----:R-:W2:Y:S01]  /*0680*/  @!P3 LDG.E R9, desc[UR4][R10.64+0x4] ;  /* 0x000004040a09b981 */ /* 0x002ea2000c1e1900 */
[----:B------:R-:W-:-:S04]  /*0690*/  @!P0 VIADD R19, R19, 0x1 ;  /* 0x0000000113138836 */ /* 0x000fc80000000000 */
[----:B------:R-:W-:-:S04]  /*06a0*/  @!P5 VIADD R19, R19, 0x1 ;  /* 0x000000011313d836 */ /* 0x000fc80000000000 */
[----:B------:R-:W-:-:S04]  /*06b0*/  @!P4 VIADD R19, R19, 0x1 ;  /* 0x000000011313c836 */ /* 0x000fc80000000000 */
[----:B------:R-:W-:-:S04]  /*06c0*/  @!P6 VIADD R19, R19, 0x1 ;  /* 0x000000011313e836 */ /* 0x000fc80000000000 */
[----:B------:R-:W-:-:S04]  /*06d0*/  @!P2 VIADD R19, R19, 0x1 ;  /* 0x000000011313a836 */ /* 0x000fc80000000000 */
[----:B------:R-:W-:Y:S02]  /*06e0*/  @!P1 VIADD R19, R19, 0x1 ;  /* 0x0000000113139836 */ /* 0x000fe40000000000 */
[----:B--2---:R-:W-:-:S05]  /*06f0*/  @!P3 FADD R9, R0, R9 ;  /* 0x000000090009b221 */ /* 0x004fca0000000000 */
[----:B------:R1:W-:Y:S04]  /*0700*/  @!P3 STG.E desc[UR4][R10.64+0x4], R9 ;  /* 0x000004090a00b986 */ /* 0x0003e8000c101904 */
[----:B------:R-:W2:Y:S01]  /*0710*/  LDG.E R0, desc[UR4][R4.64] ;  /* 0x0000000404007981 */ /* 0x000ea2000c1e1900 */
[----:B------:R-:W-:Y:S01]  /*0720*/  @!P3 VIADD R19, R19, 0x1 ;  /* 0x000000011313b836 */ /* 0x000fe20000000000 */
[----:B------:R-:W-:Y:S04]  /*0730*/  BSSY.RECONVERGENT B0, `(.L_x_29) ;  /* 0x000000d000007945 */ /* 0x000fe80003800200 */
[----:B------:R-:W-:-:S04]  /*0740*/  I2FP.F32.U32 R19, R19 ;  /* 0x0000001300137245 */ /* 0x000fc80000201000 */
[----:B------:R-:W3:Y:S02]  /*0750*/  MUFU.RCP R2, R19 ;  /* 0x0000001300027308 */ /* 0x000ee40000001000 */
[----:B---3--:R-:W-:-:S04]  /*0760*/  FFMA R3, -R19, R2, 1 ;  /* 0x3f80000013037423 */ /* 0x008fc80000000102 */
[----:B------:R-:W-:Y:S02]  /*0770*/  FFMA R3, R2, R3, R2 ;  /* 0x0000000302037223 */ /* 0x000fe40000000002 */
[----:B--2---:R-:W2:Y:S02]  /*0780*/  FCHK P0, R0, R19 ;  /* 0x0000001300007302 */ /* 0x004ea40000000000 */
[----:B------:R-:W-:-:S04]  /*0790*/  FFMA R2, R0, R3, RZ ;  /* 0x0000000300027223 */ /* 0x000fc800000000ff */
[----:B0-----:R-:W-:-:S04]  /*07a0*/  FFMA R6, -R19, R2, R0 ;  /* 0x0000000213067223 */ /* 0x001fc80000000100 */
[----:B------:R-:W-:Y:S01]  /*07b0*/  FFMA R3, R3, R6, R2 ;  /* 0x0000000603037223 */ /* 0x000fe20000000002 */
[----:B-12---:R-:W-:Y:S06]  /*07c0*/  @!P0 BRA `(.L_x_30) ;  /* 0x00000000000c8947 */ /* 0x006fec0003800000 */
[----:B------:R-:W-:-:S07]  /*07d0*/  MOV R2, 0x7f0 ;  /* 0x000007f000027802 */ /* 0x000fce0000000f00 */
[----:B------:R-:W-:Y:S05]  /*07e0*/  CALL.REL.NOINC `($__internal_1_$__cuda_sm3x_div_rn_noftz_f32_slowpath) ;  /* 0x0000000000107944 */ /* 0x000fea0003c00000 */
[----:B------:R-:W-:-:S07]  /*07f0*/  IMAD.MOV.U32 R3, RZ, RZ, R0 ;  /* 0x000000ffff037224 */ /* 0x000fce00078e0000 */
.L_x_30:
[----:B------:R-:W-:Y:S05]  /*0800*/  BSYNC.RECONVERGENT B0 ;  /* 0x0000000000007941 */ /* 0x000fea0003800200 */
.L_x_29:
[----:B------:R-:W-:Y:S01]  /*0810*/  STG.E desc[UR4][R4.64], R3 ;  /* 0x0000000304007986 */ /* 0x000fe2000c101904 */
[----:B------:R-:W-:Y:S05]  /*0820*/  EXIT ;  /* 0x000000000000794d */ /* 0x000fea0003800000 */
        .weak           $__internal_1_$__cuda_sm3x_div_rn_noftz_f32_slowpath
        .type           $__internal_1_$__cuda_sm3x_div_rn_noftz_f32_slowpath,@function
        .size           $__internal_1_$__cuda_sm3x_div_rn_noftz_f32_slowpath,(.L_x_60 - $__internal_1_$__cuda_sm3x_div_rn_noftz_f32_slowpath)
$__internal_1_$__cuda_sm3x_div_rn_noftz_f32_slowpath:
[--C-:B------:R-:W-:Y:S01]  /*0830*/  SHF.R.U32.HI R6, RZ, 0x17, R19.reuse ;  /* 0x00000017ff067819 */ /* 0x100fe20000011613 */
[----:B------:R-:W-:Y:S01]  /*0840*/  BSSY.RECONVERGENT B1, `(.L_x_31) ;  /* 0x0000065000017945 */ /* 0x000fe20003800200 */
[--C-:B------:R-:W-:Y:S01]  /*0850*/  SHF.R.U32.HI R3, RZ, 0x17, R0.reuse ;  /* 0x00000017ff037819 */ /* 0x100fe20000011600 */
[----:B------:R-:W-:Y:S01]  /*0860*/  IMAD.MOV.U32 R7, RZ, RZ, R0 ;  /* 0x000000ffff077224 */ /* 0x000fe200078e0000 */
[----:B------:R-:W-:Y:S01]  /*0870*/  LOP3.LUT R15, R6, 0xff, RZ, 0xc0, !PT ;  /* 0x000000ff060f7812 */ /* 0x000fe200078ec0ff */
[----:B------:R-:W-:Y:S01]  /*0880*/  IMAD.MOV.U32 R8, RZ, RZ, R19 ;  /* 0x000000ffff087224 */ /* 0x000fe200078e0013 */
[----:B------:R-:W-:-:S03]  /*0890*/  LOP3.LUT R6, R3, 0xff, RZ, 0xc0, !PT ;  /* 0x000000ff03067812 */ /* 0x000fc600078ec0ff */
[----:B------:R-:W-:Y:S02]  /*08a0*/  VIADD R11, R15, 0xffffffff ;  /* 0xffffffff0f0b7836 */ /* 0x000fe40000000000 */
[----:B------:R-:W-:-:S03]  /*08b0*/  VIADD R10, R6, 0xffffffff ;  /* 0xffffffff060a7836 */ /* 0x000fc60000000000 */
[----:B------:R-:W-:-:S04]  /*08c0*/  ISETP.GT.U32.AND P0, PT, R11, 0xfd, PT ;  /* 0x000000fd0b00780c */ /* 0x000fc80003f04070 */
[----:B------:R-:W-:-:S13]  /*08d0*/  ISETP.GT.U32.OR P0, PT, R10, 0xfd, P0 ;  /* 0x000000fd0a00780c */ /* 0x000fda0000704470 */
[----:B------:R-:W-:Y:S01]  /*08e0*/  @!P0 IMAD.MOV.U32 R9, RZ, RZ, RZ ;  /* 0x000000ffff098224 */ /* 0x000fe200078e00ff */
[----:B------:R-:W-:Y:S06]  /*08f0*/  @!P0 BRA `(.L_x_32) ;  /* 0x0000000000608947 */ /* 0x000fec0003800000 */
[----:B------:R-:W-:Y:S01]  /*0900*/  FSETP.GTU.FTZ.AND P0, PT, |R0|, +INF , PT ;  /* 0x7f8000000000780b */ /* 0x000fe20003f1c200 */
[----:B------:R-:W-:Y:S01]  /*0910*/  IMAD.MOV.U32 R3, RZ, RZ, R19 ;  /* 0x000000ffff037224 */ /* 0x000fe200078e0013 */
        /* <DEDUP_REMOVED lines=22> */
.L_x_32:
[----:B------:R-:W-:Y:S01]  /*0a80*/  LEA R3, R15, 0xc0800000, 0x17 ;  /* 0xc08000000f037811 */ /* 0x000fe200078eb8ff */
[----:B------:R-:W-:Y:S01]  /*0a90*/  VIADD R6, R6, 0xffffff81 ;  /* 0xffffff8106067836 */ /* 0x000fe20000000000 */
[----:B------:R-:W-:Y:S03]  /*0aa0*/  BSSY.RECONVERGENT B2, `(.L_x_37) ;  /* 0x0000035000027945 */ /* 0x000fe60003800200 */
[----:B------:R-:W-:Y:S02]  /*0ab0*/  IMAD.IADD R3, R8, 0x1, -R3 ;  /* 0x0000000108037824 */ /* 0x000fe400078e0a03 */
[C---:B------:R-:W-:Y:S01]  /*0ac0*/  IMAD R0, R6.reuse, -0x800000, R7 ;  /* 0xff80000006007824 */ /* 0x040fe200078e0207 */
[----:B------:R-:W-:Y:S01]  /*0ad0*/  IADD3 R6, PT, PT, R6, 0x7f, -R15 ;  /* 0x0000007f06067810 */ /* 0x000fe20007ffe80f */
[----:B------:R-:W0:Y:S01]  /*0ae0*/  MUFU.RCP R8, R3 ;  /* 0x0000000300087308 */ /* 0x000e220000001000 */
[----:B------:R-:W-:-:S03]  /*0af0*/  FADD.FTZ R11, -R3, -RZ ;  /* 0x800000ff030b7221 */ /* 0x000fc60000010100 */
[----:B------:R-:W-:Y:S02]  /*0b00*/  IMAD.IADD R6, R6, 0x1, R9 ;  /* 0x0000000106067824 */ /* 0x000fe400078e0209 */
[----:B0-----:R-:W-:-:S04]  /*0b10*/  FFMA R13, R8, R11, 1 ;  /* 0x3f800000080d7423 */ /* 0x001fc8000000000b */
[----:B------:R-:W-:-:S04]  /*0b20*/  FFMA R10, R8, R13, R8 ;  /* 0x0000000d080a7223 */ /* 0x000fc80000000008 */
[----:B------:R-:W-:-:S04]  /*0b30*/  FFMA R7, R0, R10, RZ ;  /* 0x0000000a00077223 */ /* 0x000fc800000000ff */
[----:B------:R-:W-:-:S04]  /*0b40*/  FFMA R8, R11, R7, R0 ;  /* 0x000000070b087223 */ /* 0x000fc80000000000 */
[----:B------:R-:W-:-:S04]  /*0b50*/  FFMA R13, R10, R8, R7 ;  /* 0x000000080a0d7223 */ /* 0x000fc80000000007 */
[----:B------:R-:W-:-:S04]  /*0b60*/  FFMA R8, R11, R13, R0 ;  /* 0x0000000d0b087223 */ /* 0x000fc80000000000 */
        /* <DEDUP_REMOVED lines=15> */
[CCC-:B------:R-:W-:Y:S01]  /*0c60*/  FFMA.RM R6, R10.reuse, R8.reuse, R13.reuse ;  /* 0x000000080a067223 */ /* 0x1c0fe2000000400d */
[C---:B------:R-:W-:Y:S02]  /*0c70*/  ISETP.NE.AND P2, PT, R9.reuse, RZ, PT ;  /* 0x000000ff0900720c */ /* 0x040fe40003f45270 */
[----:B------:R-:W-:Y:S02]  /*0c80*/  ISETP.NE.AND P1, PT, R9, RZ, PT ;  /* 0x000000ff0900720c */ /* 0x000fe40003f25270 */
[----:B------:R-:W-:Y:S01]  /*0c90*/  LOP3.LUT R7, R3, 0x7fffff, RZ, 0xc0, !PT ;  /* 0x007fffff03077812 */ /* 0x000fe200078ec0ff */
[----:B------:R-:W-:Y:S01]  /*0ca0*/  FFMA.RP R3, R10, R8, R13 ;  /* 0x000000080a037223 */ /* 0x000fe2000000800d */
[----:B------:R-:W-:Y:S02]  /*0cb0*/  VIADD R8, R9, 0x20 ;  /* 0x0000002009087836 */ /* 0x000fe40000000000 */
[----:B------:R-:W-:Y:S01]  /*0cc0*/  LOP3.LUT R7, R7, 0x800000, RZ, 0xfc, !PT ;  /* 0x0080000007077812 */ /* 0x000fe200078efcff */
[----:B------:R-:W-:Y:S01]  /*0cd0*/  IMAD.MOV R9, RZ, RZ, -R9 ;  /* 0x000000ffff097224 */ /* 0x000fe200078e0a09 */
[----:B------:R-:W-:-:S02]  /*0ce0*/  FSETP.NEU.FTZ.AND P0, PT, R3, R6, PT ;  /* 0x000000060300720b */ /* 0x000fc40003f1d000 */
[----:B------:R-:W-:Y:S02]  /*0cf0*/  SHF.L.U32 R8, R7, R8, RZ ;  /* 0x0000000807087219 */ /* 0x000fe400000006ff */
[----:B------:R-:W-:Y:S02]  /*0d00*/  SEL R6, R9, RZ, P2 ;  /* 0x000000ff09067207 */ /* 0x000fe40001000000 */
[----:B------:R-:W-:Y:S02]  /*0d10*/  ISETP.NE.AND P1, PT, R8, RZ, P1 ;  /* 0x000000ff0800720c */ /* 0x000fe40000f25270 */
[----:B------:R-:W-:Y:S02]  /*0d20*/  SHF.R.U32.HI R6, RZ, R6, R7 ;  /* 0x00000006ff067219 */ /* 0x000fe40000011607 */
[----:B------:R-:W-:Y:S02]  /*0d30*/  PLOP3.LUT P0, PT, P0, P1, PT, 0xf8, 0x8f ;  /* 0x00000000008f781c */ /* 0x000fe40000703f70 */
[----:B------:R-:W-:-:S02]  /*0d40*/  SHF.R.U32.HI R8, RZ, 0x1, R6 ;  /* 0x00000001ff087819 */ /* 0x000fc40000011606 */
[----:B------:R-:W-:-:S04]  /*0d50*/  SEL R3, RZ, 0x1, !P0 ;  /* 0x00000001ff037807 */ /* 0x000fc80004000000 */
[----:B------:R-:W-:-:S04]  /*0d60*/  LOP3.LUT R3, R3, 0x1, R8, 0xf8, !PT ;  /* 0x0000000103037812 */ /* 0x000fc800078ef808 */
[----:B------:R-:W-:-:S05]  /*0d70*/  LOP3.LUT R3, R3, R6, RZ, 0xc0, !PT ;  /* 0x0000000603037212 */ /* 0x000fca00078ec0ff */
[----:B------:R-:W-:-:S05]  /*0d80*/  IMAD.IADD R3, R8, 0x1, R3 ;  /* 0x0000000108037824 */ /* 0x000fca00078e0203 */
[----:B------:R-:W-:Y:S01]  /*0d90*/  LOP3.LUT R0, R3, R0, RZ, 0xfc, !PT ;  /* 0x0000000003007212 */ /* 0x000fe200078efcff */
[----:B------:R-:W-:Y:S06]  /*0da0*/  BRA `(.L_x_40) ;  /* 0x0000000000107947 */ /* 0x000fec0003800000 */
.L_x_39:
[----:B------:R-:W-:-:S04]  /*0db0*/  LOP3.LUT R0, R0, 0x80000000, RZ, 0xc0, !PT ;  /* 0x8000000000007812 */ /* 0x000fc800078ec0ff */
[----:B------:R-:W-:Y:S01]  /*0dc0*/  LOP3.LUT R0, R0, 0x7f800000, RZ, 0xfc, !PT ;  /* 0x7f80000000007812 */ /* 0x000fe200078efcff */
[----:B------:R-:W-:Y:S06]  /*0dd0*/  BRA `(.L_x_40) ;  /* 0x0000000000047947 */ /* 0x000fec0003800000 */
.L_x_38:
[----:B------:R-:W-:-:S07]  /*0de0*/  IMAD R0, R6, 0x800000, R0 ;  /* 0x0080000006007824 */ /* 0x000fce00078e0200 */
.L_x_40:
[----:B------:R-:W-:Y:S05]  /*0df0*/  BSYNC.RECONVERGENT B2 ;  /* 0x0000000000027941 */ /* 0x000fea0003800200 */
.L_x_37:
[----:B------:R-:W-:Y:S05]  /*0e00*/  BRA `(.L_x_41) ;  /* 0x0000000000207947 */ /* 0x000fea0003800000 */
.L_x_36:
[----:B------:R-:W-:-:S04]  /*0e10*/  LOP3.LUT R0, R8, 0x80000000, R7, 0x48, !PT ;  /* 0x8000000008007812 */ /* 0x000fc800078e4807 */
[----:B------:R-:W-:Y:S01]  /*0e20*/  LOP3.LUT R0, R0, 0x7f800000, RZ, 0xfc, !PT ;  /* 0x7f80000000007812 */ /* 0x000fe200078efcff */
[----:B------:R-:W-:Y:S06]  /*0e30*/  BRA `(.L_x_41) ;  /* 0x0000000000147947 */ /* 0x000fec0003800000 */
.L_x_35:
[----:B------:R-:W-:Y:S01]  /*0e40*/  LOP3.LUT R0, R8, 0x80000000, R7, 0x48, !PT ;  /* 0x8000000008007812 */ /* 0x000fe200078e4807 */
[----:B------:R-:W-:Y:S06]  /*0e50*/  BRA `(.L_x_41) ;  /* 0x00000000000c7947 */ /* 0x000fec0003800000 */
.L_x_34:
[----:B------:R-:W0:Y:S01]  /*0e60*/  MUFU.RSQ R0, -QNAN ;  /* 0xffc0000000007908 */ /* 0x000e220000001400 */
[----:B------:R-:W-:Y:S05]  /*0e70*/  BRA `(.L_x_41) ;  /* 0x0000000000047947 */ /* 0x000fea0003800000 */
.L_x_33:
[----:B------:R-:W-:-:S07]  /*0e80*/  FADD.FTZ R0, R0, R3 ;  /* 0x0000000300007221 */ /* 0x000fce0000010000 */
.L_x_41:
[----:B------:R-:W-:Y:S05]  /*0e90*/  BSYNC.RECONVERGENT B1 ;  /* 0x0000000000017941 */ /* 0x000fea0003800200 */
.L_x_31:
[----:B------:R-:W-:-:S04]  /*0ea0*/  IMAD.MOV.U32 R3, RZ, RZ, 0x0 ;  /* 0x00000000ff037424 */ /* 0x000fc800078e00ff */
[----:B0-----:R-:W-:Y:S05]  /*0eb0*/  RET.REL.NODEC R2 `(_Z7scatterPfS_) ;  /* 0xfffffff002507950 */ /* 0x001fea0003c3ffff */
.L_x_42:
        /* <DEDUP_REMOVED lines=12> */
.L_x_60:


//--------------------- .text._Z6gatherPfS_       --------------------------
	.section	.text._Z6gatherPfS_,"ax",@progbits
	.align	128
        .global         _Z6gatherPfS_
        .type           _Z6gatherPfS_,@function
        .size           _Z6gatherPfS_,(.L_x_61 - _Z6gatherPfS_)
        .other          _Z6gatherPfS_,@"STO_CUDA_ENTRY STV_DEFAULT"
_Z6gatherPfS_:
.text._Z6gatherPfS_:
        /* <DEDUP_REMOVED lines=11> */
[----:B0-----:R-:W-:-:S05]  /*00b0*/  IMAD R15, R0, UR5, R15 ;  /* 0x00000005000f7c24 */ /* 0x001fca000f8e020f */
[----:B------:R-:W0:Y:S01]  /*00c0*/  LDC.64 R4, c[0x0][0x380] ;  /* 0x0000e000ff047b82 */ /* 0x000e220000000a00 */
[----:B------:R-:W1:Y:S01]  /*00d0*/  LDCU.64 UR4, c[0x0][0x358] ;  /* 0x00006b00ff0477ac */ /* 0x000e620008000a00 */
[----:B---3--:R-:W-:Y:S02]  /*00e0*/  IMAD R0, R0, UR6, RZ ;  /* 0x0000000600007c24 */ /* 0x008fe4000f8e02ff */
[----:B------:R-:W-:Y:S01]  /*00f0*/  VIADD R3, R15, 0xffffffff ;  /* 0xffffffff0f037836 */ /* 0x000fe20000000000 */
[----:B------:R-:W-:Y:S01]  /*0100*/  SHF.R.S32.HI R19, RZ, 0x1f, R15 ;  /* 0x0000001fff137819 */ /* 0x000fe2000001140f */
[----:B--2---:R-:W-:-:S04]  /*0110*/  IMAD R9, R9, UR7, R2 ;  /* 0x0000000709097c24 */ /* 0x004fc8000f8e0202 */
[----:B------:R-:W-:Y:S02]  /*0120*/  VIADD R12, R9, 0xffffffff ;  /* 0xffffffff090c7836 */ /* 0x000fe40000000000 */
[CC--:B------:R-:W-:Y:S02]  /*0130*/  IMAD R10, R8.reuse, R9.reuse, -R8 ;  /* 0x00000009080a7224 */ /* 0x0c0fe400078e0a08 */
[----:B------:R-:W-:Y:S01]  /*0140*/  IMAD R13, R8, R9, R15 ;  /* 0x00000009080d7224 */ /* 0x000fe200078e020f */
[----:B------:R-:W-:Y:S02]  /*0150*/  LOP3.LUT R3, R3, R12, RZ, 0xfc, !PT ;  /* 0x0000000c03037212 */ /* 0x000fe400078efcff */
[----:B------:R-:W-:Y:S01]  /*0160*/  IADD3 R2, P0, PT, R15, R10, RZ ;  /* 0x0000000a0f027210 */ /* 0x000fe20007f1e0ff */
[----:B0-----:R-:W-:Y:S01]  /*0170*/  IMAD.WIDE R4, R13, 0x4, R4 ;  /* 0x000000040d047825 */ /* 0x001fe200078e0204 */
[----:B------:R-:W-:Y:S02]  /*0180*/  ISETP.GE.AND P6, PT, R3, RZ, PT ;  /* 0x000000ff0300720c */ /* 0x000fe40003fc6270 */
[----:B------:R-:W-:-:S02]  /*0190*/  LEA.HI.X.SX32 R3, R10, R19, 0x1, P0 ;  /* 0x000000130a037211 */ /* 0x000fc400000f0eff */
[----:B------:R-:W-:Y:S01]  /*01a0*/  ISETP.GT.OR P6, PT, R15, R8, !P6 ;  /* 0x000000080f00720c */ /* 0x000fe200077c4670 */
[----:B-1----:R-:W2:Y:S01]  /*01b0*/  LDG.E R11, desc[UR4][R4.64] ;  /* 0x00000004040b7981 */ /* 0x002ea2000c1e1900 */
[C---:B----4-:R-:W-:Y:S02]  /*01c0*/  LEA R6, P0, R2.reuse, UR8, 0x2 ;  /* 0x0000000802067c11 */ /* 0x050fe4000f8010ff */
[----:B------:R-:W-:Y:S02]  /*01d0*/  ISETP.GT.U32.OR P6, PT, R9, R0, P6 ;  /* 0x000000000900720c */ /* 0x000fe400037c4470 */
[----:B------:R-:W-:-:S11]  /*01e0*/  LEA.HI.X R7, R2, UR9, R3, 0x2, P0 ;  /* 0x0000000902077c11 */ /* 0x000fd600080f1403 */
[----:B------:R-:W2:Y:S01]  /*01f0*/  @!P6 LDG.E R14, desc[UR4][R6.64+-0x4] ;  /* 0xfffffc04060ee981 */ /* 0x000ea2000c1e1900 */
[----:B------:R-:W-:-:S04]  /*0200*/  LOP3.LUT R2, R15, R12, RZ, 0xfc, !PT ;  /* 0x0000000c0f027212 */ /* 0x000fc800078efcff */
[----:B------:R-:W-:Y:S02]  /*0210*/  ISETP.GE.AND P3, PT, R2, RZ, PT ;  /* 0x000000ff0200720c */ /* 0x000fe40003f66270 */
[----:B------:R-:W0:Y:S02]  /*0220*/  LDC.64 R2, c[0x0][0x388] ;  /* 0x0000e200ff027b82 */ /* 0x000e240000000a00 */
[----:B------:R-:W-:-:S04]  /*0230*/  ISETP.GE.OR P3, PT, R15, R8, !P3 ;  /* 0x000000080f00720c */ /* 0x000fc80005f66670 */
[----:B------:R-:W-:-:S13]  /*0240*/  ISETP.GT.U32.OR P3, PT, R9, R0, P3 ;  /* 0x000000000900720c */ /* 0x000fda0001f64470 */
[----:B------:R-:W-:-:S04]  /*0250*/  @!P3 IMAD.IADD R17, R15, 0x1, R10 ;  /* 0x000000010f11b824 */ /* 0x000fc800078e020a */
[----:B0-----:R-:W-:-:S04]  /*0260*/  @!P3 IMAD.WIDE R16, R17, 0x4, R2 ;  /* 0x000000041110b825 */ /* 0x001fc800078e0202 */
[----:B--2---:R-:W-:-:S05]  /*0270*/  @!P6 FADD R11, R11, R14 ;  /* 0x0000000e0b0be221 */ /* 0x004fca0000000000 */
[----:B------:R0:W-:Y:S04]  /*0280*/  @!P6 STG.E desc[UR4][R4.64], R11 ;  /* 0x0000000b0400e986 */ /* 0x0001e8000c101904 */
[----:B------:R-:W0:Y:S01]  /*0290*/  @!P3 LDG.E R16, desc[UR4][R16.64] ;  /* 0x000000041010b981 */ /* 0x000e22000c1e1900 */
[----:B------:R-:W-:-:S05]  /*02a0*/  VIADD R21, R15, 0x1 ;  /* 0x000000010f157836 */ /* 0x000fca0000000000 */
[----:B------:R-:W-:-:S04]  /*02b0*/  LOP3.LUT R12, R21, R12, RZ, 0xfc, !PT ;  /* 0x0000000c150c7212 */ /* 0x000fc800078efcff */
[----:B------:R-:W-:-:S04]  /*02c0*/  ISETP.GE.AND P0, PT, R12, RZ, PT ;  /* 0x000000ff0c00720c */ /* 0x000fc80003f06270 */
[----:B------:R-:W-:-:S04]  /*02d0*/  ISETP.GE.OR P0, PT, R21, R8, !P0 ;  /* 0x000000081500720c */ /* 0x000fc80004706670 */
[----:B------:R-:W-:Y:S01]  /*02e0*/  ISETP.GT.U32.OR P0, PT, R9, R0, P0 ;  /* 0x000000000900720c */ /* 0x000fe20000704470 */
[----:B0-----:R-:W-:-:S05]  /*02f0*/  @!P3 FADD R11, R11, R16 ;  /* 0x000000100b0bb221 */ /* 0x001fca0000000000 */
[----:B------:R0:W-:Y:S07]  /*0300*/  @!P3 STG.E desc[UR4][R4.64], R11 ;  /* 0x0000000b0400b986 */ /* 0x0001ee000c101904 */
[----:B------:R-:W0:Y:S01]  /*0310*/  @!P0 LDG.E R6, desc[UR4][R6.64+0x4] ;  /* 0x0000040406068981 */ /* 0x000e22000c1e1900 */
[----:B------:R-:W-:-:S04]  /*0320*/  ISETP.GT.AND P2, PT, R15, RZ, PT ;  /* 0x000000ff0f00720c */ /* 0x000fc80003f44270 */
[----:B------:R-:W-:-:S04]  /*0330*/  ISETP.LE.AND P2, PT, R15, R8, P2 ;  /* 0x000000080f00720c */ /* 0x000fc80001743270 */
[----:B------:R-:W-:Y:S01]  /*0340*/  ISETP.GE.U32.OR P5, PT, R9, R0, !P2 ;  /* 0x000000000900720c */ /* 0x000fe200057a6470 */
[----:B------:R-:W-:-:S04]  /*0350*/  IMAD.WIDE R16, R13, 0x4, R2 ;  /* 0x000000040d107825 */ /* 0x000fc800078e0202 */
[----:B0-----:R-:W-:-:S05]  /*0360*/  @!P0 FADD R11, R11, R6 ;  /* 0x000000060b0b8221 */ /* 0x001fca0000000000 */
[----:B------:R0:W-:Y:S04]  /*0370*/  @!P0 STG.E desc[UR4][R4.64], R11 ;  /* 0x0000000b04008986 */ /* 0x0001e8000c101904 */
[----:B------:R-:W0:Y:S01]  /*0380*/  @!P5 LDG.E R12, desc[UR4][R16.64+-0x4] ;  /* 0xfffffc04100cd981 */ /* 0x000e22000c1e1900 */
[----:B------:R-:W-:-:S04]  /*0390*/  ISETP.GT.AND P1, PT, R15, -0x1, PT ;  /* 0xffffffff0f00780c */ /* 0x000fc80003f24270 */
[----:B------:R-:W-:-:S04]  /*03a0*/  ISETP.LT.AND P1, PT, R15, R8, P1 ;  /* 0x000000080f00720c */ /* 0x000fc80000f21270 */
[----:B------:R-:W-:Y:S01]  /*03b0*/  ISETP.GE.U32.OR P4, PT, R9, R0, !P1 ;  /* 0x000000000900720c */ /* 0x000fe20004f86470 */
[----:B------:R-:W-:Y:S02]  /*03c0*/  IMAD R10, R8, 0x2, R10 ;  /* 0x00000002080a7824 */ /* 0x000fe400078e020a */
[----:B0-----:R-:W-:-:S05]  /*03d0*/  @!P5 FADD R11, R11, R12 ;  /* 0x0000000c0b0bd221 */ /* 0x001fca0000000000 */
[----:B------:R0:W-:Y:S05]  /*03e0*/  @!P5 STG.E desc[UR4][R4.64], R11 ;  /* 0x0000000b0400d986 */ /* 0x0001ea000c101904 */
[----:B------:R-:W0:Y:S01]  /*03f0*/  @!P4 LDG.E R14, desc[UR4][R16.64] ;  /* 0x00000004100ec981 */ /* 0x000e22000c1e1900 */
[----:B------:R-:W-:Y:S02]  /*0400*/  IMAD.MOV.U32 R12, RZ, RZ, RZ ;  /* 0x000000ffff0c7224 */ /* 0x000fe400078e00ff */
[----:B------:R-:W-:Y:S01]  /*0410*/  @!P6 IMAD.MOV.U32 R12, RZ, RZ, 0x1 ;  /* 0x00000001ff0ce424 */ /* 0x000fe200078e00ff */
[----:B------:R-:W-:-:S03]  /*0420*/  IADD3 R7, P6, PT, R15, R10, RZ ;  /* 0x0000000a0f077210 */ /* 0x000fc60007fde0ff */
[----:B------:R-:W-:Y:S01]  /*0430*/  @!P3 VIADD R12, R12, 0x1 ;  /* 0x000000010c0cb836 */ /* 0x000fe20000000000 */
[----:B------:R-:W-:Y:S02]  /*0440*/  ISETP.GT.AND P3, PT, R15, -0x2, PT ;  /* 0xfffffffe0f00780c */ /* 0x000fe40003f64270 */
[----:B------:R-:W-:Y:S02]  /*0450*/  LEA.HI.X.SX32 R10, R10, R19, 0x1, P6 ;  /* 0x000000130a0a7211 */ /* 0x000fe400030f0eff */
[----:B------:R-:W-:Y:S02]  /*0460*/  LEA R6, P6, R7, UR8, 0x2 ;  /* 0x0000000807067c11 */ /* 0x000fe4000f8c10ff */
[----:B------:R-:W-:Y:S02]  /*0470*/  ISETP.LT.AND P3, PT, R21, R8, P3 ;  /* 0x000000081500720c */ /* 0x000fe40001f61270 */
[----:B------:R-:W-:Y:S02]  /*0480*/  LEA.HI.X R7, R7, UR9, R10, 0x2, P6 ;  /* 0x0000000907077c11 */ /* 0x000fe4000b0f140a */
[----:B------:R-:W-:Y:S01]  /*0490*/  ISETP.GE.U32.OR P6, PT, R9, R0, !P3 ;  /* 0x000000000900720c */ /* 0x000fe20005fc6470 */
[----:B0-----:R-:W-:-:S05]  /*04a0*/  @!P4 FADD R11, R11, R14 ;  /* 0x0000000e0b0bc221 */ /* 0x001fca0000000000 */
[----:B------:R0:W-:Y:S07]  /*04b0*/  @!P4 STG.E desc[UR4][R4.64], R11 ;  /* 0x0000000b0400c986 */ /* 0x0001ee000c101904 */
[----:B------:R-:W0:Y:S01]  /*04c0*/  @!P6 LDG.E R16, desc[UR4][R16.64+0x4] ;  /* 0x000004041010e981 */ /* 0x000e22000c1e1900 */
[----:B------:R-:W-:-:S05]  /*04d0*/  VIADD R9, R9, 0x1 ;  /* 0x0000000109097836 */ /* 0x000fca0000000000 */
[CC--:B------:R-:W-:Y:S02]  /*04e0*/  ISETP.GE.U32.OR P2, PT, R9.reuse, R0.reuse, !P2 ;  /* 0x000000000900720c */ /* 0x0c0fe40005746470 */
[----:B------:R-:W-:Y:S01]  /*04f0*/  ISETP.GE.U32.OR P1, PT, R9, R0, !P1 ;  /* 0x000000000900720c */ /* 0x000fe20004f26470 */
[----:B0-----:R-:W-:-:S05]  /*0500*/  @!P6 FADD R11, R11, R16 ;  /* 0x000000100b0be221 */ /* 0x001fca0000000000 */
[----:B------:R0:W-:Y:S05]  /*0510*/  @!P6 STG.E desc[UR4][R4.64], R11 ;  /* 0x0000000b0400e986 */ /* 0x0001ea000c101904 */
[----:B------:R-:W0:Y:S02]  /*0520*/  @!P2 LDG.E R10, desc[UR4][R6.64+-0x4] ;  /* 0xfffffc04060aa981 */ /* 0x000e24000c1e1900 */
[----:B------:R-:W-:-:S04]  /*0530*/  @!P1 IMAD.IADD R13, R8, 0x1, R13 ;  /* 0x00000001080d9824 */ /* 0x000fc800078e020d */
[----:B------:R-:W-:-:S04]  /*0540*/  @!P1 IMAD.WIDE R2, R13, 0x4, R2 ;  /* 0x000000040d029825 */ /* 0x000fc800078e0202 */
[----:B0-----:R-:W-:-:S05]  /*0550*/  @!P2 FADD R11, R11, R10 ;  /* 0x0000000a0b0ba221 */ /* 0x001fca0000000000 */
[----:B------:R0:W-:Y:S04]  /*0560*/  @!P2 STG.E desc[UR4][R4.64], R11 ;  /* 0x0000000b0400a986 */ /* 0x0001e8000c101904 */
[----:B------:R-:W0:Y:S01]  /*0570*/  @!P1 LDG.E R2, desc[UR4][R2.64] ;  /* 0x0000000402029981 */ /* 0x000e22000c1e1900 */
[----:B------:R-:W-:Y:S01]  /*0580*/  ISETP.GE.U32.OR P3, PT, R9, R0, !P3 ;  /* 0x000000000900720c */ /* 0x000fe20005f66470 */
[----:B------:R-:W-:-:S04]  /*0590*/  @!P0 VIADD R12, R12, 0x1 ;  /* 0x000000010c0c8836 */ /* 0x000fc80000000000 */
[----:B------:R-:W-:-:S04]  /*05a0*/  @!P5 VIADD R12, R12, 0x1 ;  /* 0x000000010c0cd836 */ /* 0x000fc80000000000 */
[----:B------:R-:W-:-:S04]  /*05b0*/  @!P4 VIADD R12, R12, 0x1 ;  /* 0x000000010c0cc836 */ /* 0x000fc80000000000 */
[----:B------:R-:W-:-:S04]  /*05c0*/  @!P6 VIADD R12, R12, 0x1 ;  /* 0x000000010c0ce836 */ /* 0x000fc80000000000 */
[----:B------:R-:W-:Y:S02]  /*05d0*/  @!P2 VIADD R12, R12, 0x1 ;  /* 0x000000010c0ca836 */ /* 0x000fe40000000000 */
[----:B0-----:R-:W-:-:S05]  /*05e0*/  @!P1 FADD R11, R11, R2 ;  /* 0x000000020b0b9221 */ /* 0x001fca0000000000 */
[----:B------:R0:W-:Y:S04]  /*05f0*/  @!P1 STG.E desc[UR4][R4.64], R11 ;  /* 0x0000000b04009986 */ /* 0x0001e8000c101904 */
[----:B------:R-:W0:Y:S01]  /*0600*/  @!P3 LDG.E R0, desc[UR4][R6.64+0x4] ;  /* 0x000004040600b981 */ /* 0x000e22000c1e1900 */
[----:B------:R-:W-:-:S04]  /*0610*/  @!P1 VIADD R12, R12, 0x1 ;  /* 0x000000010c0c9836 */ /* 0x000fc80000000000 */
[----:B------:R-:W-:-:S05]  /*0620*/  @!P3 VIADD R12, R12, 0x1 ;  /* 0x000000010c0cb836 */ /* 0x000fca0000000000 */
[----:B------:R-:W-:-:S04]  /*0630*/  I2FP.F32.U32 R12, R12 ;  /* 0x0000000c000c7245 */ /* 0x000fc80000201000 */
[----:B------:R-:W1:Y:S01]  /*0640*/  MUFU.RCP R2, R12 ;  /* 0x0000000c00027308 */ /* 0x000e620000001000 */
[----:B------:R-:W-:Y:S01]  /*0650*/  BSSY.RECONVERGENT B0, `(.L_x_43) ;  /* 0x000000d000007945 */ /* 0x000fe20003800200 */
[----:B-1----:R-:W-:Y:S01]  /*0660*/  FFMA R3, -R12, R2, 1 ;  /* 0x3f8000000c037423 */ /* 0x002fe20000000102 */
[----:B0-----:R-:W-:-:S05]  /*0670*/  @!P3 FADD R11, R11, R0 ;  /* 0x000000000b0bb221 */ /* 0x001fca0000000000 */
[----:B------:R-:W0:Y:S01]  /*0680*/  FCHK P0, R11, R12 ;  /* 0x0000000c0b007302 */ /* 0x000e220000000000 */
[----:B------:R-:W-:-:S04]  /*0690*/  FFMA R0, R2, R3, R2 ;  /* 0x0000000302007223 */ /* 0x000fc80000000002 */
[----:B------:R-:W-:-:S04]  /*06a0*/  FFMA R2, R0, R11, RZ ;  /* 0x0000000b00027223 */ /* 0x000fc800000000ff */
[----:B------:R-:W-:-:S04]  /*06b0*/  FFMA R3, -R12, R2, R11 ;  /* 0x000000020c037223 */ /* 0x000fc8000000010b */
[----:B------:R-:W-:Y:S01]  /*06c0*/  FFMA R3, R0, R3, R2 ;  /* 0x0000000300037223 */ /* 0x000fe20000000002 */
[----:B0-----:R-:W-:Y:S06]  /*06d0*/  @!P0 BRA `(.L_x_44) ;  /* 0x0000000000108947 */ /* 0x001fec0003800000 */
[----:B------:R-:W-:Y:S01]  /*06e0*/  IMAD.MOV.U32 R3, RZ, RZ, R11 ;  /* 0x000000ffff037224 */ /* 0x000fe200078e000b */
[----:B------:R-:W-:-:S07]  /*06f0*/  MOV R2, 0x710 ;  /* 0x0000071000027802 */ /* 0x000fce0000000f00 */
[----:B------:R-:W-:Y:S05]  /*0700*/  CALL.REL.NOINC `($__internal_2_$__cuda_sm3x_div_rn_noftz_f32_slowpath) ;  /* 0x0000000000107944 */ /* 0x000fea0003c00000 */
[----:B------:R-:W-:-:S07]  /*0710*/  IMAD.MOV.U32 R3, RZ, RZ, R0 ;  /* 0x000000ffff037224 */ /* 0x000fce00078e0000 */
.L_x_44:
[----:B------:R-:W-:Y:S05]  /*0720*/  BSYNC.RECONVERGENT B0 ;  /* 0x0000000000007941 */ /* 0x000fea0003800200 */
.L_x_43:
[----:B------:R-:W-:Y:S01]  /*0730*/  STG.E desc[UR4][R4.64], R3 ;  /* 0x0000000304007986 */ /* 0x000fe2000c101904 */
[----:B------:R-:W-:Y:S05]  /*0740*/  EXIT ;  /* 0x000000000000794d */ /* 0x000fea0003800000 */
        .weak           $__internal_2_$__cuda_sm3x_div_rn_noftz_f32_slowpath
        .type           $__internal_2_$__cuda_sm3x_div_rn_noftz_f32_slowpath,@function
        .size           $__internal_2_$__cuda_sm3x_div_rn_noftz_f32_slowpath,(.L_x_61 - $__internal_2_$__cuda_sm3x_div_rn_noftz_f32_slowpath)
$__internal_2_$__cuda_sm3x_div_rn_noftz_f32_slowpath:
[--C-:B------:R-:W-:Y:S01]  /*0750*/  SHF.R.U32.HI R6, RZ, 0x17, R12.reuse ;  /* 0x00000017ff067819 */ /* 0x100fe2000001160c */
[----:B------:R-:W-:Y:S01]  /*0760*/  BSSY.RECONVERGENT B1, `(.L_x_45) ;  /* 0x0000064000017945 */ /* 0x000fe20003800200 */
[----:B------:R-:W-:Y:S02]  /*0770*/  SHF.R.U32.HI R0, RZ, 0x17, R3 ;  /* 0x00000017ff007819 */ /* 0x000fe40000011603 */
        /* <DEDUP_REMOVED lines=33> */
.L_x_46:
[----:B------:R-:W-:Y:S01]  /*0990*/  LEA R9, R15, 0xc0800000, 0x17 ;  /* 0xc08000000f097811 */ /* 0x000fe200078eb8ff */
[----:B------:R-:W-:Y:S04]  /*09a0*/  BSSY.RECONVERGENT B2, `(.L_x_51) ;  /* 0x0000036000027945 */ /* 0x000fe80003800200 */
[----:B------:R-:W-:Y:S02]  /*09b0*/  IMAD.IADD R9, R6, 0x1, -R9 ;  /* 0x0000000106097824 */ /* 0x000fe400078e0a09 */
[----:B------:R-:W-:Y:S02]  /*09c0*/  VIADD R6, R10, 0xffffff81 ;  /* 0xffffff810a067836 */ /* 0x000fe40000000000 */
[----:B------:R-:W0:Y:S01]  /*09d0*/  MUFU.RCP R8, R9 ;  /* 0x0000000900087308 */ /* 0x000e220000001000 */
[----:B------:R-:W-:Y:S01]  /*09e0*/  FADD.FTZ R11, -R9, -RZ ;  /* 0x800000ff090b7221 */ /* 0x000fe20000010100 */
[C---:B------:R-:W-:Y:S01]  /*09f0*/  IMAD R0, R6.reuse, -0x800000, R3 ;  /* 0xff80000006007824 */ /* 0x040fe200078e0203 */
[----:B------:R-:W-:-:S05]  /*0a00*/  IADD3 R6, PT, PT, R6, 0x7f, -R15 ;  /* 0x0000007f06067810 */ /* 0x000fca0007ffe80f */
        /* <DEDUP_REMOVED lines=43> */
.L_x_53:
[----:B------:R-:W-:-:S04]  /*0cc0*/  LOP3.LUT R0, R0, 0x80000000, RZ, 0xc0, !PT ;  /* 0x8000000000007812 */ /* 0x000fc800078ec0ff */
[----:B------:R-:W-:Y:S01]  /*0cd0*/  LOP3.LUT R0, R0, 0x7f800000, RZ, 0xfc, !PT ;  /* 0x7f80000000007812 */ /* 0x000fe200078efcff */
[----:B------:R-:W-:Y:S06]  /*0ce0*/  BRA `(.L_x_54) ;  /* 0x0000000000047947 */ /* 0x000fec0003800000 */
.L_x_52:
[----:B------:R-:W-:-:S07]  /*0cf0*/  IMAD R0, R6, 0x800000, R0 ;  /* 0x0080000006007824 */ /* 0x000fce00078e0200 */
.L_x_54:
[----:B------:R-:W-:Y:S05]  /*0d00*/  BSYNC.RECONVERGENT B2 ;  /* 0x0000000000027941 */ /* 0x000fea0003800200 */
.L_x_51:
[----:B------:R-:W-:Y:S05]  /*0d10*/  BRA `(.L_x_55) ;  /* 0x0000000000207947 */ /* 0x000fea0003800000 */
.L_x_50:
[----:B------:R-:W-:-:S04]  /*0d20*/  LOP3.LUT R0, R6, 0x80000000, R3, 0x48, !PT ;  /* 0x8000000006007812 */ /* 0x000fc800078e4803 */
[----:B------:R-:W-:Y:S01]  /*0d30*/  LOP3.LUT R0, R0, 0x7f800000, RZ, 0xfc, !PT ;  /* 0x7f80000000007812 */ /* 0x000fe200078efcff */
[----:B------:R-:W-:Y:S06]  /*0d40*/  BRA `(.L_x_55) ;  /* 0x0000000000147947 */ /* 0x000fec0003800000 */
.L_x_49:
[----:B------:R-:W-:Y:S01]  /*0d50*/  LOP3.LUT R0, R6, 0x80000000, R3, 0x48, !PT ;  /* 0x8000000006007812 */ /* 0x000fe200078e4803 */
[----:B------:R-:W-:Y:S06]  /*0d60*/  BRA `(.L_x_55) ;  /* 0x00000000000c7947 */ /* 0x000fec0003800000 */
.L_x_48:
[----:B------:R-:W0:Y:S01]  /*0d70*/  MUFU.RSQ R0, -QNAN ;  /* 0xffc0000000007908 */ /* 0x000e220000001400 */
[----:B------:R-:W-:Y:S05]  /*0d80*/  BRA `(.L_x_55) ;  /* 0x0000000000047947 */ /* 0x000fea0003800000 */
.L_x_47:
[----:B------:R-:W-:-:S07]  /*0d90*/  FADD.FTZ R0, R3, R0 ;  /* 0x0000000003007221 */ /* 0x000fce0000010000 */
.L_x_55:
[----:B------:R-:W-:Y:S05]  /*0da0*/  BSYNC.RECONVERGENT B1 ;  /* 0x0000000000017941 */ /* 0x000fea0003800200 */
.L_x_45:
[----:B------:R-:W-:-:S04]  /*0db0*/  IMAD.MOV.U32 R3, RZ, RZ, 0x0 ;  /* 0x00000000ff037424 */ /* 0x000fc800078e00ff */
[----:B0-----:R-:W-:Y:S05]  /*0dc0*/  RET.REL.NODEC R2 `(_Z6gatherPfS_) ;  /* 0xfffffff0028c7950 */ /* 0x001fea0003c3ffff */
.L_x_56:
        /* <DEDUP_REMOVED lines=11> */
.L_x_61:


//--------------------- .text._Z9transposePfS_    --------------------------
	.section	.text._Z9transposePfS_,"ax",@progbits
	.align	128
        .global         _Z9transposePfS_
        .type           _Z9transposePfS_,@function
        .size           _Z9transposePfS_,(.L_x_76 - _Z9transposePfS_)
        .other          _Z9transposePfS_,@"STO_CUDA_ENTRY STV_DEFAULT"
_Z9transposePfS_:
.text._Z9transposePfS_:
[----:B------:R-:W-:Y:S01]  /*0000*/  LDC R1, c[0x0][0x37c] ;  /* 0x0000df00ff017b82 */ /* 0x000fe20000000800 */
[----:B------:R-:W0:Y:S01]  /*0010*/  S2R R0, SR_CTAID.X ;  /* 0x0000000000007919 */ /* 0x000e220000002500 */
[----:B------:R-:W1:Y:S06]  /*0020*/  LDCU UR4, c[0x0][0x370] ;  /* 0x00006e00ff0477ac */ /* 0x000e6c0008000800 */
[----:B------:R-:W2:Y:S01]  /*0030*/  S2UR UR7, SR_CTAID.Y ;  /* 0x00000000000779c3 */ /* 0x000ea20000002600 */
[----:B------:R-:W0:Y:S01]  /*0040*/  S2R R5, SR_TID.X ;  /* 0x0000000000057919 */ /* 0x000e220000002100 */
[----:B------:R-:W1:Y:S01]  /*0050*/  LDCU UR5, c[0x0][0x360] ;  /* 0x00006c00ff0577ac */ /* 0x000e620008000800 */
[----:B------:R-:W2:Y:S01]  /*0060*/  S2R R4, SR_TID.Y ;  /* 0x0000000000047919 */ /* 0x000ea20000002200 */
[----:B------:R-:W3:Y:S04]  /*0070*/  LDCU UR6, c[0x0][0x374] ;  /* 0x00006e80ff0677ac */ /* 0x000ee80008000800 */
[----:B------:R-:W2:Y:S01]  /*0080*/  LDC R7, c[0x0][0x364] ;  /* 0x0000d900ff077b82 */ /* 0x000ea20000000800 */
[----:B------:R-:W4:Y:S07]  /*0090*/  LDCU.64 UR8, c[0x0][0x358] ;  /* 0x00006b00ff0877ac */ /* 0x000f2e0008000a00 */
[----:B------:R-:W5:Y:S01]  /*00a0*/  LDC.64 R2, c[0x0][0x388] ;  /* 0x0000e200ff027b82 */ /* 0x000f620000000a00 */
[----:B-1----:R-:W-:-:S02]  /*00b0*/  UIMAD UR4, UR4, UR5, URZ ;  /* 0x00000005040472a4 */ /* 0x002fc4000f8e02ff */
[----:B0-----:R-:W-:Y:S02]  /*00c0*/  IMAD R0, R0, UR5, R5 ;  /* 0x0000000500007c24 */ /* 0x001fe4000f8e0205 */
[----:B--2---:R-:W-:-:S04]  /*00d0*/  IMAD R7, R7, UR7, R4 ;  /* 0x0000000707077c24 */ /* 0x004fc8000f8e0204 */
[----:B------:R-:W-:-:S04]  /*00e0*/  IMAD R5, R7, UR4, R0 ;  /* 0x0000000407057c24 */ /* 0x000fc8000f8e0200 */
[----:B-----5:R-:W-:Y:S02]  /*00f0*/  IMAD.WIDE R2, R5, 0x4, R2 ;  /* 0x0000000405027825 */ /* 0x020fe400078e0202 */
[----:B------:R-:W0:Y:S04]  /*0100*/  LDC.64 R4, c[0x0][0x380] ;  /* 0x0000e000ff047b82 */ /* 0x000e280000000a00 */
[----:B----4-:R-:W2:Y:S01]  /*0110*/  LDG.E R3, desc[UR8][R2.64] ;  /* 0x0000000802037981 */ /* 0x010ea2000c1e1900 */
[----:B---3--:R-:W-:-:S06]  /*0120*/  UIMAD UR4, UR5, UR6, URZ ;  /* 0x00000006050472a4 */ /* 0x008fcc000f8e02ff */
[----:B------:R-:W-:-:S04]  /*0130*/  IMAD R7, R0, UR4, R7 ;  /* 0x0000000400077c24 */ /* 0x000fc8000f8e0207 */
[----:B0-----:R-:W-:-:S05]  /*0140*/  IMAD.WIDE R4, R7, 0x4, R4 ;  /* 0x0000000407047825 */ /* 0x001fca00078e0204 */
[----:B--2---:R-:W-:Y:S01]  /*0150*/  STG.E desc[UR8][R4.64], R3 ;  /* 0x0000000304007986 */ /* 0x004fe2000c101908 */
[----:B------:R-:W-:Y:S05]  /*0160*/  EXIT ;  /* 0x000000000000794d */ /* 0x000fea0003800000 */
.L_x_57:
        /* <DEDUP_REMOVED lines=9> */
.L_x_76:


//--------------------- .text._Z3mapPfS_          --------------------------
	.section	.text._Z3mapPfS_,"ax",@progbits
	.align	128
        .global         _Z3mapPfS_
        .type           _Z3mapPfS_,@function
        .size           _Z3mapPfS_,(.L_x_77 - _Z3mapPfS_)
        .other          _Z3mapPfS_,@"STO_CUDA_ENTRY STV_DEFAULT"
_Z3mapPfS_:
.text._Z3mapPfS_:
[----:B------:R-:W-:Y:S01]  /*0000*/  LDC R1, c[0x0][0x37c] ;  /* 0x0000df00ff017b82 */ /* 0x000fe20000000800 */
[----:B------:R-:W0:Y:S01]  /*0010*/  S2R R11, SR_TID.Y ;  /* 0x00000000000b7919 */ /* 0x000e220000002200 */
[----:B------:R-:W1:Y:S06]  /*0020*/  LDCU UR6, c[0x0][0x370] ;  /* 0x00006e00ff0677ac */ /* 0x000e6c0008000800 */
[----:B------:R-:W0:Y:S01]  /*0030*/  S2UR UR8, SR_CTAID.Y ;  /* 0x00000000000879c3 */ /* 0x000e220000002600 */
[----:B------:R-:W1:Y:S01]  /*0040*/  S2R R7, SR_CTAID.X ;  /* 0x0000000000077919 */ /* 0x000e620000002500 */
[----:B------:R-:W2:Y:S01]  /*0050*/  LDCU UR7, c[0x0][0x360] ;  /* 0x00006c00ff0777ac */ /* 0x000ea20008000800 */
[----:B------:R-:W2:Y:S01]  /*0060*/  S2R R9, SR_TID.X ;  /* 0x0000000000097919 */ /* 0x000ea20000002100 */
[----:B------:R-:W3:Y:S04]  /*0070*/  LDCU.64 UR4, c[0x0][0x358] ;  /* 0x00006b00ff0477ac */ /* 0x000ee80008000a00 */
[----:B------:R-:W0:Y:S08]  /*0080*/  LDC R0, c[0x0][0x364] ;  /* 0x0000d900ff007b82 */ /* 0x000e300000000800 */
[----:B------:R-:W4:Y:S08]  /*0090*/  LDC.64 R4, c[0x0][0x380] ;  /* 0x0000e000ff047b82 */ /* 0x000f300000000a00 */
[----:B------:R-:W3:Y:S01]  /*00a0*/  LDC.64 R2, c[0x0][0x388] ;  /* 0x0000e200ff027b82 */ /* 0x000ee20000000a00 */
[----:B0-----:R-:W-:-:S04]  /*00b0*/  IMAD R0, R0, UR8, R11 ;  /* 0x0000000800007c24 */ /* 0x001fc8000f8e020b */
[----:B-1----:R-:W-:-:S04]  /*00c0*/  IMAD R0, R0, UR6, R7 ;  /* 0x0000000600007c24 */ /* 0x002fc8000f8e0207 */
[----:B--2---:R-:W-:-:S04]  /*00d0*/  IMAD R7, R0, UR7, R9 ;  /* 0x0000000700077c24 */ /* 0x004fc8000f8e0209 */
[----:B----4-:R-:W-:Y:S01]  /*00e0*/  IMAD.WIDE R4, R7, 0x4, R4 ;  /* 0x0000000407047825 */ /* 0x010fe200078e0204 */
[----:B---3--:R-:W2:Y:S04]  /*00f0*/  LDG.E R2, desc[UR4][R2.64] ;  /* 0x0000000402027981 */ /* 0x008ea8000c1e1900 */
[----:B------:R-:W2:Y:S02]  /*0100*/  LDG.E R7, desc[UR4][R4.64] ;  /* 0x0000000404077981 */ /* 0x000ea4000c1e1900 */
[----:B--2---:R-:W-:-:S05]  /*0110*/  FADD R7, R2, R7 ;  /* 0x0000000702077221 */ /* 0x004fca0000000000 */
[----:B------:R-:W-:Y:S01]  /*0120*/  STG.E desc[UR4][R4.64], R7 ;  /* 0x0000000704007986 */ /* 0x000fe2000c101904 */
[----:B------:R-:W-:Y:S05]  /*0130*/  EXIT ;  /* 0x000000000000794d */ /* 0x000fea0003800000 */
.L_x_58:
        /* <DEDUP_REMOVED lines=12> */
.L_x_77:


//--------------------- .nv.shared.reserved.0     --------------------------
	.section	.nv.shared.reserved.0,"aw",@nobits
	.weak		__nv_reservedSMEM_offset_0_alias
	.size		__nv_reservedSMEM_offset_0_alias, 0, 64
	.other		__nv_reservedSMEM_offset_0_alias,@"STO_CUDA_RESERVED_SHARED STV_DEFAULT"
__nv_reservedSMEM_offset_0_alias:
	.zero		0
	.zero		64


//--------------------- .nv.shared._Z6reducePfS_  --------------------------
	.section	.nv.shared._Z6reducePfS_,"aw",@nobits
	.sectionflags	@""
	.align	4
.nv.shared._Z6reducePfS_:
	.zero		1040


//--------------------- .nv.constant0._Z13getNewIndicesPjS_S_ --------------------------
	.section	.nv.constant0._Z13getNewIndicesPjS_S_,"a",@progbits
	.sectionflags	@""
	.align	4
.nv.constant0._Z13getNewIndicesPjS_S_:
	.zero		920


//--------------------- .nv.constant0._Z9getOffsetPjS_S_S_ --------------------------
	.section	.nv.constant0._Z9getOffsetPjS_S_S_,"a",@progbits
	.sectionflags	@""
	.align	4
.nv.constant0._Z9getOffsetPjS_S_S_:
	.zero		928


//--------------------- .nv.constant0._Z12blellochPostPjS_i --------------------------
	.section	.nv.constant0._Z12blellochPostPjS_i,"a",@progbits
	.sectionflags	@""
	.align	4
.nv.constant0._Z12blellochPostPjS_i:
	.zero		916


//--------------------- .nv.constant0._Z8blellochPjS_i --------------------------
	.section	.nv.constant0._Z8blellochPjS_i,"a",@progbits
	.sectionflags	@""
	.align	4
.nv.constant0._Z8blellochPjS_i:
	.zero		916


//--------------------- .nv.constant0._Z7sumScanPjS_i --------------------------
	.section	.nv.constant0._Z7sumScanPjS_i,"a",@progbits
	.sectionflags	@""
	.align	4
.nv.constant0._Z7sumScanPjS_i:
	.zero		916


//--------------------- .nv.constant0._Z10mapBitsRevPjS_jj --------------------------
	.section	.nv.constant0._Z10mapBitsRevPjS_jj,"a",@progbits
	.sectionflags	@""
	.align	4
.nv.constant0._Z10mapBitsRevPjS_jj:
	.zero		920


//--------------------- .nv.constant0._Z7mapBitsPjS_jj --------------------------
	.section	.nv.constant0._Z7mapBitsPjS_jj,"a",@progbits
	.sectionflags	@""
	.align	4
.nv.constant0._Z7mapBitsPjS_jj:
	.zero		920


//--------------------- .nv.constant0._Z13blelloch_postPfS_i --------------------------
	.section	.nv.constant0._Z13blelloch_postPfS_i,"a",@progbits
	.sectionflags	@""
	.align	4
.nv.constant0._Z13blelloch_postPfS_i:
	.zero		916


//--------------------- .nv.constant0._Z8blellochPfS_i --------------------------
	.section	.nv.constant0._Z8blellochPfS_i,"a",@progbits
	.sectionflags	@""
	.align	4
.nv.constant0._Z8blellochPfS_i:
	.zero		916


//--------------------- .nv.constant0._Z12hills_steelePfS_i --------------------------
	.section	.nv.constant0._Z12hills_steelePfS_i,"a",@progbits
	.sectionflags	@""
	.align	4
.nv.constant0._Z12hills_steelePfS_i:
	.zero		916


//--------------------- .nv.constant0._Z6reducePfS_ --------------------------
	.section	.nv.constant0._Z6reducePfS_,"a",@progbits
	.sectionflags	@""
	.align	4
.nv.constant0._Z6reducePfS_:
	.zero		912


//--------------------- .nv.constant0._Z7stencilPfS_S_ --------------------------
	.section	.nv.constant0._Z7stencilPfS_S_,"a",@progbits
	.sectionflags	@""
	.align	4
.nv.constant0._Z7stencilPfS_S_:
	.zero		920


//--------------------- .nv.constant0._Z7scatterPfS_ --------------------------
	.section	.nv.constant0._Z7scatterPfS_,"a",@progbits
	.sectionflags	@""
	.align	4
.nv.constant0._Z7scatterPfS_:
	.zero		912


//--------------------- .nv.constant0._Z6gatherPfS_ --------------------------
	.section	.nv.constant0._Z6gatherPfS_,"a",@progbits
	.sectionflags	@""
	.align	4
.nv.constant0._Z6gatherPfS_:
	.zero		912


//--------------------- .nv.constant0._Z9transposePfS_ --------------------------
	.section	.nv.constant0._Z9transposePfS_,"a",@progbits
	.sectionflags	@""
	.align	4
.nv.constant0._Z9transposePfS_:
	.zero		912


//--------------------- .nv.constant0._Z3mapPfS_  --------------------------
	.section	.nv.constant0._Z3mapPfS_,"a",@progbits
	.sectionflags	@""
	.align	4
.nv.constant0._Z3mapPfS_:
	.zero		912


//--------------------- SYMBOLS --------------------------

	.type		.nv.reservedSmem.offset0,@object
	.size		.nv.reservedSmem.offset0,0x4
	.type		.nv.reservedSmem.cap,@object
	.size		.nv.reservedSmem.cap,0x4
